//
// Generated by NVIDIA NVVM Compiler
//
// Compiler Build ID: CL-36424714
// Cuda compilation tools, release 13.0, V13.0.88
// Based on NVVM 20.0.0
//

.version 9.0
.target sm_100
.address_size 64

	// .globl	_Z18cost_volume_kernelPfPKfS1_iiii

.visible .entry _Z18cost_volume_kernelPfPKfS1_iiii(
	.param .u64 .ptr .align 1 _Z18cost_volume_kernelPfPKfS1_iiii_param_0,
	.param .u64 .ptr .align 1 _Z18cost_volume_kernelPfPKfS1_iiii_param_1,
	.param .u64 .ptr .align 1 _Z18cost_volume_kernelPfPKfS1_iiii_param_2,
	.param .u32 _Z18cost_volume_kernelPfPKfS1_iiii_param_3,
	.param .u32 _Z18cost_volume_kernelPfPKfS1_iiii_param_4,
	.param .u32 _Z18cost_volume_kernelPfPKfS1_iiii_param_5,
	.param .u32 _Z18cost_volume_kernelPfPKfS1_iiii_param_6
)
{
	.reg .pred 	%p<2>;
	.reg .b32 	%r<14>;
	.reg .b32 	%f<8>;
	.reg .b64 	%rd<13>;

	ld.param.u64 	%rd1, [_Z18cost_volume_kernelPfPKfS1_iiii_param_0];
	ld.param.u64 	%rd2, [_Z18cost_volume_kernelPfPKfS1_iiii_param_1];
	ld.param.u64 	%rd3, [_Z18cost_volume_kernelPfPKfS1_iiii_param_2];
	ld.param.u32 	%r4, [_Z18cost_volume_kernelPfPKfS1_iiii_param_4];
	ld.param.u32 	%r5, [_Z18cost_volume_kernelPfPKfS1_iiii_param_5];
	ld.param.u32 	%r6, [_Z18cost_volume_kernelPfPKfS1_iiii_param_6];
	mov.u32 	%r7, %ctaid.x;
	mov.u32 	%r8, %ctaid.y;
	mov.u32 	%r9, %ctaid.z;
	mov.u32 	%r10, %ntid.z;
	mov.u32 	%r11, %tid.z;
	mad.lo.s32 	%r12, %r9, %r10, %r11;
	mad.lo.s32 	%r1, %r4, %r7, %r8;
	add.s32 	%r13, %r6, %r12;
	sub.s32 	%r2, %r1, %r13;
	mad.lo.s32 	%r3, %r1, %r5, %r12;
	setp.lt.s32 	%p1, %r8, %r13;
	mov.f32 	%f7, 0f42C7CCCD;
	@%p1 bra 	$L__BB0_2;
	cvta.to.global.u64 	%rd4, %rd2;
	cvta.to.global.u64 	%rd5, %rd3;
	mul.wide.s32 	%rd6, %r1, 4;
	add.s64 	%rd7, %rd4, %rd6;
	ld.global.f32 	%f4, [%rd7];
	mul.wide.s32 	%rd8, %r2, 4;
	add.s64 	%rd9, %rd5, %rd8;
	ld.global.f32 	%f5, [%rd9];
	sub.f32 	%f6, %f4, %f5;
	abs.f32 	%f7, %f6;
$L__BB0_2:
	cvta.to.global.u64 	%rd10, %rd1;
	mul.wide.s32 	%rd11, %r3, 4;
	add.s64 	%rd12, %rd10, %rd11;
	st.global.f32 	[%rd12], %f7;
	bar.sync 	0;
	ret;

}
	// .globl	_Z20cost_aggr_L2R_kernelPKfPfS1_S1_iiiiffi
.visible .entry _Z20cost_aggr_L2R_kernelPKfPfS1_S1_iiiiffi(
	.param .u64 .ptr .align 1 _Z20cost_aggr_L2R_kernelPKfPfS1_S1_iiiiffi_param_0,
	.param .u64 .ptr .align 1 _Z20cost_aggr_L2R_kernelPKfPfS1_S1_iiiiffi_param_1,
	.param .u64 .ptr .align 1 _Z20cost_aggr_L2R_kernelPKfPfS1_S1_iiiiffi_param_2,
	.param .u64 .ptr .align 1 _Z20cost_aggr_L2R_kernelPKfPfS1_S1_iiiiffi_param_3,
	.param .u32 _Z20cost_aggr_L2R_kernelPKfPfS1_S1_iiiiffi_param_4,
	.param .u32 _Z20cost_aggr_L2R_kernelPKfPfS1_S1_iiiiffi_param_5,
	.param .u32 _Z20cost_aggr_L2R_kernelPKfPfS1_S1_iiiiffi_param_6,
	.param .u32 _Z20cost_aggr_L2R_kernelPKfPfS1_S1_iiiiffi_param_7,
	.param .f32 _Z20cost_aggr_L2R_kernelPKfPfS1_S1_iiiiffi_param_8,
	.param .f32 _Z20cost_aggr_L2R_kernelPKfPfS1_S1_iiiiffi_param_9,
	.param .u32 _Z20cost_aggr_L2R_kernelPKfPfS1_S1_iiiiffi_param_10
)
{
	.reg .pred 	%p<26>;
	.reg .b32 	%r<99>;
	.reg .b32 	%f<139>;
	.reg .b64 	%rd<73>;

	ld.param.u64 	%rd17, [_Z20cost_aggr_L2R_kernelPKfPfS1_S1_iiiiffi_param_0];
	ld.param.u64 	%rd18, [_Z20cost_aggr_L2R_kernelPKfPfS1_S1_iiiiffi_param_1];
	ld.param.u64 	%rd19, [_Z20cost_aggr_L2R_kernelPKfPfS1_S1_iiiiffi_param_2];
	ld.param.u64 	%rd20, [_Z20cost_aggr_L2R_kernelPKfPfS1_S1_iiiiffi_param_3];
	ld.param.u32 	%r43, [_Z20cost_aggr_L2R_kernelPKfPfS1_S1_iiiiffi_param_5];
	ld.param.u32 	%r44, [_Z20cost_aggr_L2R_kernelPKfPfS1_S1_iiiiffi_param_6];
	ld.param.u32 	%r45, [_Z20cost_aggr_L2R_kernelPKfPfS1_S1_iiiiffi_param_7];
	ld.param.f32 	%f8, [_Z20cost_aggr_L2R_kernelPKfPfS1_S1_iiiiffi_param_8];
	ld.param.f32 	%f9, [_Z20cost_aggr_L2R_kernelPKfPfS1_S1_iiiiffi_param_9];
	cvta.to.global.u64 	%rd1, %rd20;
	cvta.to.global.u64 	%rd2, %rd19;
	cvta.to.global.u64 	%rd3, %rd18;
	cvta.to.global.u64 	%rd4, %rd17;
	mov.u32 	%r47, %ctaid.x;
	mov.u32 	%r1, %ctaid.y;
	mov.u32 	%r48, %ctaid.z;
	mov.u32 	%r49, %ntid.z;
	mov.u32 	%r50, %tid.z;
	mad.lo.s32 	%r2, %r48, %r49, %r50;
	mul.lo.s32 	%r3, %r43, %r47;
	setp.ne.s32 	%p1, %r2, 0;
	@%p1 bra 	$L__BB1_2;
	add.s32 	%r51, %r3, %r1;
	mad.lo.s32 	%r52, %r51, %r44, %r2;
	mul.wide.s32 	%rd21, %r52, 4;
	add.s64 	%rd22, %rd4, %rd21;
	ld.global.f32 	%f10, [%rd22];
	add.s64 	%rd23, %rd3, %rd21;
	st.global.f32 	[%rd23], %f10;
	mul.wide.s32 	%rd24, %r51, 4;
	add.s64 	%rd25, %rd2, %rd24;
	st.global.f32 	[%rd25], %f10;
	cvt.rn.f32.s32 	%f11, %r45;
	add.s64 	%rd26, %rd1, %rd24;
	st.global.f32 	[%rd26], %f11;
$L__BB1_2:
	bar.sync 	0;
	setp.ne.s32 	%p2, %r1, 0;
	@%p2 bra 	$L__BB1_41;
	setp.lt.s32 	%p3, %r44, 1;
	@%p3 bra 	$L__BB1_16;
	mul.lo.s32 	%r4, %r3, %r44;
	and.b32  	%r5, %r44, 15;
	setp.lt.u32 	%p4, %r44, 16;
	mov.b32 	%r85, 0;
	@%p4 bra 	$L__BB1_7;
	and.b32  	%r85, %r44, 2147483632;
	mov.b32 	%r98, 0;
$L__BB1_6:
	.pragma "nounroll";
	add.s32 	%r55, %r98, %r4;
	mul.wide.s32 	%rd27, %r55, 4;
	add.s64 	%rd28, %rd4, %rd27;
	ld.global.f32 	%f12, [%rd28];
	add.s64 	%rd29, %rd3, %rd27;
	st.global.f32 	[%rd29], %f12;
	ld.global.f32 	%f13, [%rd28+4];
	st.global.f32 	[%rd29+4], %f13;
	ld.global.f32 	%f14, [%rd28+8];
	st.global.f32 	[%rd29+8], %f14;
	ld.global.f32 	%f15, [%rd28+12];
	st.global.f32 	[%rd29+12], %f15;
	ld.global.f32 	%f16, [%rd28+16];
	st.global.f32 	[%rd29+16], %f16;
	ld.global.f32 	%f17, [%rd28+20];
	st.global.f32 	[%rd29+20], %f17;
	ld.global.f32 	%f18, [%rd28+24];
	st.global.f32 	[%rd29+24], %f18;
	ld.global.f32 	%f19, [%rd28+28];
	st.global.f32 	[%rd29+28], %f19;
	ld.global.f32 	%f20, [%rd28+32];
	st.global.f32 	[%rd29+32], %f20;
	ld.global.f32 	%f21, [%rd28+36];
	st.global.f32 	[%rd29+36], %f21;
	ld.global.f32 	%f22, [%rd28+40];
	st.global.f32 	[%rd29+40], %f22;
	ld.global.f32 	%f23, [%rd28+44];
	st.global.f32 	[%rd29+44], %f23;
	ld.global.f32 	%f24, [%rd28+48];
	st.global.f32 	[%rd29+48], %f24;
	ld.global.f32 	%f25, [%rd28+52];
	st.global.f32 	[%rd29+52], %f25;
	ld.global.f32 	%f26, [%rd28+56];
	st.global.f32 	[%rd29+56], %f26;
	ld.global.f32 	%f27, [%rd28+60];
	st.global.f32 	[%rd29+60], %f27;
	add.s32 	%r98, %r98, 16;
	setp.eq.s32 	%p5, %r98, %r85;
	@%p5 bra 	$L__BB1_7;
	bra.uni 	$L__BB1_6;
$L__BB1_7:
	setp.eq.s32 	%p6, %r5, 0;
	@%p6 bra 	$L__BB1_16;
	and.b32  	%r8, %r44, 7;
	setp.lt.u32 	%p7, %r5, 8;
	@%p7 bra 	$L__BB1_10;
	add.s32 	%r56, %r85, %r4;
	mul.wide.s32 	%rd30, %r56, 4;
	add.s64 	%rd31, %rd4, %rd30;
	ld.global.f32 	%f28, [%rd31];
	add.s64 	%rd32, %rd3, %rd30;
	st.global.f32 	[%rd32], %f28;
	ld.global.f32 	%f29, [%rd31+4];
	st.global.f32 	[%rd32+4], %f29;
	ld.global.f32 	%f30, [%rd31+8];
	st.global.f32 	[%rd32+8], %f30;
	ld.global.f32 	%f31, [%rd31+12];
	st.global.f32 	[%rd32+12], %f31;
	ld.global.f32 	%f32, [%rd31+16];
	st.global.f32 	[%rd32+16], %f32;
	ld.global.f32 	%f33, [%rd31+20];
	st.global.f32 	[%rd32+20], %f33;
	ld.global.f32 	%f34, [%rd31+24];
	st.global.f32 	[%rd32+24], %f34;
	ld.global.f32 	%f35, [%rd31+28];
	st.global.f32 	[%rd32+28], %f35;
	add.s32 	%r85, %r85, 8;
$L__BB1_10:
	setp.eq.s32 	%p8, %r8, 0;
	@%p8 bra 	$L__BB1_16;
	and.b32  	%r11, %r44, 3;
	setp.lt.u32 	%p9, %r8, 4;
	@%p9 bra 	$L__BB1_13;
	add.s32 	%r57, %r85, %r4;
	mul.wide.s32 	%rd33, %r57, 4;
	add.s64 	%rd34, %rd4, %rd33;
	ld.global.f32 	%f36, [%rd34];
	add.s64 	%rd35, %rd3, %rd33;
	st.global.f32 	[%rd35], %f36;
	ld.global.f32 	%f37, [%rd34+4];
	st.global.f32 	[%rd35+4], %f37;
	ld.global.f32 	%f38, [%rd34+8];
	st.global.f32 	[%rd35+8], %f38;
	ld.global.f32 	%f39, [%rd34+12];
	st.global.f32 	[%rd35+12], %f39;
	add.s32 	%r85, %r85, 4;
$L__BB1_13:
	setp.eq.s32 	%p10, %r11, 0;
	@%p10 bra 	$L__BB1_16;
	mov.b32 	%r89, 0;
$L__BB1_15:
	.pragma "nounroll";
	add.s32 	%r59, %r85, %r4;
	mul.wide.s32 	%rd36, %r59, 4;
	add.s64 	%rd37, %rd4, %rd36;
	ld.global.f32 	%f40, [%rd37];
	add.s64 	%rd38, %rd3, %rd36;
	st.global.f32 	[%rd38], %f40;
	add.s32 	%r85, %r85, 1;
	add.s32 	%r89, %r89, 1;
	setp.ne.s32 	%p11, %r89, %r11;
	@%p11 bra 	$L__BB1_15;
$L__BB1_16:
	min.s32 	%r60, %r43, %r44;
	setp.lt.s32 	%p12, %r60, 2;
	@%p12 bra 	$L__BB1_41;
	add.s32 	%r62, %r44, -1;
	add.s32 	%r63, %r44, 3;
	and.b32  	%r18, %r63, 3;
	and.b32  	%r19, %r62, 3;
	and.b32  	%r20, %r63, 1;
	and.b32  	%r64, %r62, -4;
	neg.s32 	%r21, %r64;
	mov.b32 	%r90, 1;
$L__BB1_18:
	ld.param.u32 	%r84, [_Z20cost_aggr_L2R_kernelPKfPfS1_S1_iiiiffi_param_10];
	add.s32 	%r66, %r44, -2;
	setp.lt.u32 	%p13, %r66, 3;
	add.s32 	%r67, %r90, %r3;
	sub.s32 	%r68, %r67, %r84;
	mul.lo.s32 	%r23, %r67, %r44;
	mul.lo.s32 	%r24, %r68, %r44;
	mul.wide.s32 	%rd39, %r68, 4;
	add.s64 	%rd5, %rd2, %rd39;
	mul.wide.u32 	%rd40, %r67, 4;
	add.s64 	%rd6, %rd2, %rd40;
	add.s64 	%rd7, %rd1, %rd40;
	mov.b32 	%r97, 1;
	@%p13 bra 	$L__BB1_30;
	add.s32 	%r91, %r24, 1;
	mov.b32 	%r95, 1;
	mov.b32 	%r93, 2;
	mov.u64 	%rd71, %rd3;
	mov.u64 	%rd72, %rd4;
	mov.u32 	%r92, %r45;
	mov.u32 	%r94, %r21;
$L__BB1_20:
	.pragma "nounroll";
	mul.wide.s32 	%rd41, %r91, 4;
	add.s64 	%rd10, %rd3, %rd41;
	add.s32 	%r71, %r23, 1;
	mul.wide.u32 	%rd42, %r71, 4;
	add.s64 	%rd43, %rd72, %rd42;
	ld.global.f32 	%f41, [%rd43];
	ld.global.f32 	%f42, [%rd10];
	ld.global.f32 	%f43, [%rd10+-4];
	add.f32 	%f44, %f8, %f43;
	min.f32 	%f45, %f42, %f44;
	ld.global.f32 	%f46, [%rd10+4];
	add.f32 	%f47, %f8, %f46;
	ld.global.f32 	%f48, [%rd5];
	add.f32 	%f49, %f9, %f48;
	min.f32 	%f50, %f47, %f49;
	min.f32 	%f51, %f45, %f50;
	add.f32 	%f52, %f41, %f51;
	sub.f32 	%f1, %f52, %f48;
	add.s64 	%rd44, %rd71, %rd42;
	st.global.f32 	[%rd44], %f1;
	ld.global.f32 	%f53, [%rd6];
	setp.geu.f32 	%p14, %f1, %f53;
	@%p14 bra 	$L__BB1_22;
	st.global.f32 	[%rd6], %f1;
	add.s32 	%r72, %r92, 1;
	cvt.rn.f32.s32 	%f54, %r72;
	st.global.f32 	[%rd7], %f54;
$L__BB1_22:
	cvt.s64.s32 	%rd45, %r95;
	cvt.s64.s32 	%rd46, %r24;
	add.s64 	%rd47, %rd46, %rd45;
	shl.b64 	%rd48, %rd47, 2;
	add.s64 	%rd49, %rd3, %rd48;
	add.s64 	%rd11, %rd49, 8;
	mul.wide.u32 	%rd50, %r23, 4;
	add.s64 	%rd51, %rd50, 8;
	add.s64 	%rd12, %rd72, %rd51;
	ld.global.f32 	%f55, [%rd12];
	ld.global.f32 	%f56, [%rd49+4];
	ld.global.f32 	%f57, [%rd10];
	add.f32 	%f58, %f8, %f57;
	min.f32 	%f59, %f56, %f58;
	ld.global.f32 	%f60, [%rd49+8];
	add.f32 	%f61, %f8, %f60;
	ld.global.f32 	%f62, [%rd5];
	add.f32 	%f63, %f9, %f62;
	min.f32 	%f64, %f61, %f63;
	min.f32 	%f65, %f59, %f64;
	add.f32 	%f66, %f55, %f65;
	sub.f32 	%f2, %f66, %f62;
	add.s64 	%rd13, %rd71, %rd51;
	st.global.f32 	[%rd13], %f2;
	ld.global.f32 	%f67, [%rd6];
	setp.geu.f32 	%p15, %f2, %f67;
	@%p15 bra 	$L__BB1_24;
	st.global.f32 	[%rd6], %f2;
	add.s32 	%r73, %r92, 2;
	cvt.rn.f32.s32 	%f68, %r73;
	st.global.f32 	[%rd7], %f68;
$L__BB1_24:
	ld.global.f32 	%f69, [%rd12+4];
	ld.global.f32 	%f70, [%rd11];
	ld.global.f32 	%f71, [%rd11+-4];
	add.f32 	%f72, %f8, %f71;
	min.f32 	%f73, %f70, %f72;
	ld.global.f32 	%f74, [%rd11+4];
	add.f32 	%f75, %f8, %f74;
	ld.global.f32 	%f76, [%rd5];
	add.f32 	%f77, %f9, %f76;
	min.f32 	%f78, %f75, %f77;
	min.f32 	%f79, %f73, %f78;
	add.f32 	%f80, %f69, %f79;
	sub.f32 	%f3, %f80, %f76;
	st.global.f32 	[%rd13+4], %f3;
	ld.global.f32 	%f81, [%rd6];
	setp.geu.f32 	%p16, %f3, %f81;
	@%p16 bra 	$L__BB1_26;
	st.global.f32 	[%rd6], %f3;
	add.s32 	%r74, %r92, 3;
	cvt.rn.f32.s32 	%f82, %r74;
	st.global.f32 	[%rd7], %f82;
$L__BB1_26:
	ld.global.f32 	%f83, [%rd12+8];
	ld.global.f32 	%f84, [%rd11+4];
	ld.global.f32 	%f85, [%rd11];
	add.f32 	%f86, %f8, %f85;
	min.f32 	%f87, %f84, %f86;
	ld.global.f32 	%f88, [%rd11+8];
	add.f32 	%f89, %f8, %f88;
	ld.global.f32 	%f90, [%rd5];
	add.f32 	%f91, %f9, %f90;
	min.f32 	%f92, %f89, %f91;
	min.f32 	%f93, %f87, %f92;
	add.f32 	%f94, %f83, %f93;
	sub.f32 	%f4, %f94, %f90;
	st.global.f32 	[%rd13+8], %f4;
	ld.global.f32 	%f95, [%rd6];
	setp.geu.f32 	%p17, %f4, %f95;
	@%p17 bra 	$L__BB1_28;
	st.global.f32 	[%rd6], %f4;
	add.s32 	%r75, %r92, 4;
	cvt.rn.f32.s32 	%f96, %r75;
	st.global.f32 	[%rd7], %f96;
$L__BB1_28:
	add.s32 	%r95, %r95, 4;
	add.s32 	%r94, %r94, 4;
	add.s32 	%r93, %r93, 4;
	add.s32 	%r92, %r92, 4;
	add.s64 	%rd72, %rd72, 16;
	add.s64 	%rd71, %rd71, 16;
	add.s32 	%r91, %r91, 4;
	setp.ne.s32 	%p18, %r94, 0;
	@%p18 bra 	$L__BB1_20;
	add.s32 	%r97, %r93, -1;
$L__BB1_30:
	setp.eq.s32 	%p19, %r19, 0;
	@%p19 bra 	$L__BB1_40;
	setp.eq.s32 	%p20, %r18, 1;
	@%p20 bra 	$L__BB1_37;
	add.s32 	%r76, %r97, %r23;
	mul.wide.u32 	%rd52, %r76, 4;
	add.s64 	%rd53, %rd4, %rd52;
	ld.global.f32 	%f97, [%rd53];
	add.s32 	%r77, %r97, %r24;
	mul.wide.s32 	%rd54, %r77, 4;
	add.s64 	%rd16, %rd3, %rd54;
	ld.global.f32 	%f98, [%rd16];
	ld.global.f32 	%f99, [%rd16+-4];
	add.f32 	%f100, %f8, %f99;
	min.f32 	%f101, %f98, %f100;
	ld.global.f32 	%f102, [%rd16+4];
	add.f32 	%f103, %f8, %f102;
	ld.global.f32 	%f104, [%rd5];
	add.f32 	%f105, %f9, %f104;
	min.f32 	%f106, %f103, %f105;
	min.f32 	%f107, %f101, %f106;
	add.f32 	%f108, %f97, %f107;
	sub.f32 	%f5, %f108, %f104;
	add.s64 	%rd55, %rd3, %rd52;
	st.global.f32 	[%rd55], %f5;
	ld.global.f32 	%f109, [%rd6];
	setp.geu.f32 	%p21, %f5, %f109;
	@%p21 bra 	$L__BB1_34;
	st.global.f32 	[%rd6], %f5;
	add.s32 	%r78, %r97, %r45;
	cvt.rn.f32.s32 	%f110, %r78;
	st.global.f32 	[%rd7], %f110;
$L__BB1_34:
	cvt.u64.u32 	%rd56, %r23;
	cvt.s64.s32 	%rd57, %r97;
	add.s64 	%rd58, %rd57, %rd56;
	shl.b64 	%rd59, %rd58, 2;
	add.s64 	%rd60, %rd4, %rd59;
	ld.global.f32 	%f111, [%rd60+4];
	cvt.s64.s32 	%rd61, %r24;
	add.s64 	%rd62, %rd57, %rd61;
	shl.b64 	%rd63, %rd62, 2;
	add.s64 	%rd64, %rd3, %rd63;
	ld.global.f32 	%f112, [%rd64+4];
	ld.global.f32 	%f113, [%rd16];
	add.f32 	%f114, %f8, %f113;
	min.f32 	%f115, %f112, %f114;
	ld.global.f32 	%f116, [%rd64+8];
	add.f32 	%f117, %f8, %f116;
	ld.global.f32 	%f118, [%rd5];
	add.f32 	%f119, %f9, %f118;
	min.f32 	%f120, %f117, %f119;
	min.f32 	%f121, %f115, %f120;
	add.f32 	%f122, %f111, %f121;
	sub.f32 	%f6, %f122, %f118;
	add.s64 	%rd65, %rd3, %rd59;
	st.global.f32 	[%rd65+4], %f6;
	ld.global.f32 	%f123, [%rd6];
	setp.geu.f32 	%p22, %f6, %f123;
	@%p22 bra 	$L__BB1_36;
	add.s32 	%r79, %r97, %r45;
	st.global.f32 	[%rd6], %f6;
	add.s32 	%r80, %r79, 1;
	cvt.rn.f32.s32 	%f124, %r80;
	st.global.f32 	[%rd7], %f124;
$L__BB1_36:
	add.s32 	%r97, %r97, 2;
$L__BB1_37:
	setp.eq.s32 	%p23, %r20, 0;
	@%p23 bra 	$L__BB1_40;
	add.s32 	%r81, %r97, %r23;
	mul.wide.u32 	%rd66, %r81, 4;
	add.s64 	%rd67, %rd4, %rd66;
	ld.global.f32 	%f125, [%rd67];
	add.s32 	%r82, %r97, %r24;
	mul.wide.s32 	%rd68, %r82, 4;
	add.s64 	%rd69, %rd3, %rd68;
	ld.global.f32 	%f126, [%rd69];
	ld.global.f32 	%f127, [%rd69+-4];
	add.f32 	%f128, %f8, %f127;
	min.f32 	%f129, %f126, %f128;
	ld.global.f32 	%f130, [%rd69+4];
	add.f32 	%f131, %f8, %f130;
	ld.global.f32 	%f132, [%rd5];
	add.f32 	%f133, %f9, %f132;
	min.f32 	%f134, %f131, %f133;
	min.f32 	%f135, %f129, %f134;
	add.f32 	%f136, %f125, %f135;
	sub.f32 	%f7, %f136, %f132;
	add.s64 	%rd70, %rd3, %rd66;
	st.global.f32 	[%rd70], %f7;
	ld.global.f32 	%f137, [%rd6];
	setp.geu.f32 	%p24, %f7, %f137;
	@%p24 bra 	$L__BB1_40;
	st.global.f32 	[%rd6], %f7;
	add.s32 	%r83, %r97, %r45;
	cvt.rn.f32.s32 	%f138, %r83;
	st.global.f32 	[%rd7], %f138;
$L__BB1_40:
	add.s32 	%r90, %r90, 1;
	setp.eq.s32 	%p25, %r90, %r43;
	@%p25 bra 	$L__BB1_41;
	bra.uni 	$L__BB1_18;
$L__BB1_41:
	bar.sync 	0;
	ret;

}
	// .globl	_Z28disparity_calculation_kernelPfS_S_S_iiii
.visible .entry _Z28disparity_calculation_kernelPfS_S_S_iiii(
	.param .u64 .ptr .align 1 _Z28disparity_calculation_kernelPfS_S_S_iiii_param_0,
	.param .u64 .ptr .align 1 _Z28disparity_calculation_kernelPfS_S_S_iiii_param_1,
	.param .u64 .ptr .align 1 _Z28disparity_calculation_kernelPfS_S_S_iiii_param_2,
	.param .u64 .ptr .align 1 _Z28disparity_calculation_kernelPfS_S_S_iiii_param_3,
	.param .u32 _Z28disparity_calculation_kernelPfS_S_S_iiii_param_4,
	.param .u32 _Z28disparity_calculation_kernelPfS_S_S_iiii_param_5,
	.param .u32 _Z28disparity_calculation_kernelPfS_S_S_iiii_param_6,
	.param .u32 _Z28disparity_calculation_kernelPfS_S_S_iiii_param_7
)
{
	.reg .pred 	%p<2>;
	.reg .b32 	%r<10>;
	.reg .b32 	%f<2>;
	.reg .b64 	%rd<8>;

	ld.param.u64 	%rd1, [_Z28disparity_calculation_kernelPfS_S_S_iiii_param_0];
	ld.param.u64 	%rd2, [_Z28disparity_calculation_kernelPfS_S_S_iiii_param_3];
	ld.param.u32 	%r1, [_Z28disparity_calculation_kernelPfS_S_S_iiii_param_5];
	mov.u32 	%r2, %ctaid.z;
	mov.u32 	%r3, %ntid.z;
	mul.lo.s32 	%r4, %r2, %r3;
	mov.u32 	%r5, %tid.z;
	or.b32  	%r6, %r4, %r5;
	setp.ne.s32 	%p1, %r6, 0;
	@%p1 bra 	$L__BB2_2;
	cvta.to.global.u64 	%rd3, %rd2;
	cvta.to.global.u64 	%rd4, %rd1;
	mov.u32 	%r7, %ctaid.x;
	mov.u32 	%r8, %ctaid.y;
	mad.lo.s32 	%r9, %r1, %r7, %r8;
	mul.wide.s32 	%rd5, %r9, 4;
	add.s64 	%rd6, %rd3, %rd5;
	ld.global.f32 	%f1, [%rd6];
	add.s64 	%rd7, %rd4, %rd5;
	st.global.f32 	[%rd7], %f1;
$L__BB2_2:
	ret;

}


// ===== COMPILED SASS (sm_100) =====

	.target	sm_100

	.elftype	@"ET_EXEC"


//--------------------- .note.nv.tkinfo           --------------------------
	.section	.note.nv.tkinfo,"",@"SHT_NOTE"
	.sectionflags	@"SHF_NOTE_NV_TKINFO"
	.tkinfo
        /*0018*/ 	.word	0x00000002
        /*0030*/ 	.string	""
        /*0030*/ 	.string	"ptxas"
        /*0030*/ 	.string	"Cuda compilation tools, release 13.0, V13.0.88"
        /*0030*/ 	.string	"Build cuda_13.0.r13.0/compiler.36424714_0"
        /*0030*/ 	.string	"-arch sm_100 -m 64 "



//--------------------- .note.nv.cuinfo           --------------------------
	.section	.note.nv.cuinfo,"",@"SHT_NOTE"
	.sectionflags	@"SHF_NOTE_NV_CUINFO"
        /*0018*/ 	.short	0x0002
        /*001a*/ 	.short	0x0064
        /*001c*/ 	.short	0x0082
	.zero		2


//--------------------- .nv.info                  --------------------------
	.section	.nv.info,"",@"SHT_CUDA_INFO"
	.align	4


	//----- nvinfo : EIATTR_REGCOUNT
	.align		4
        /*0000*/ 	.byte	0x04, 0x2f
        /*0002*/ 	.short	(.L_1 - .L_0)
	.align		4
.L_0:
        /*0004*/ 	.word	index@(_Z18cost_volume_kernelPfPKfS1_iiii)
        /*0008*/ 	.word	0x0000000e


	//----- nvinfo : EIATTR_FRAME_SIZE
	.align		4
.L_1:
        /*000c*/ 	.byte	0x04, 0x11
        /*000e*/ 	.short	(.L_3 - .L_2)
	.align		4
.L_2:
        /*0010*/ 	.word	index@(_Z18cost_volume_kernelPfPKfS1_iiii)
        /*0014*/ 	.word	0x00000000


	//----- nvinfo : EIATTR_REGCOUNT
	.align		4
.L_3:
        /*0018*/ 	.byte	0x04, 0x2f
        /*001a*/ 	.short	(.L_5 - .L_4)
	.align		4
.L_4:
        /*001c*/ 	.word	index@(_Z20cost_aggr_L2R_kernelPKfPfS1_S1_iiiiffi)
        /*0020*/ 	.word	0x00000020


	//----- nvinfo : EIATTR_FRAME_SIZE
	.align		4
.L_5:
        /*0024*/ 	.byte	0x04, 0x11
        /*0026*/ 	.short	(.L_7 - .L_6)
	.align		4
.L_6:
        /*0028*/ 	.word	index@(_Z20cost_aggr_L2R_kernelPKfPfS1_S1_iiiiffi)
        /*002c*/ 	.word	0x00000000


	//----- nvinfo : EIATTR_REGCOUNT
	.align		4
.L_7:
        /*0030*/ 	.byte	0x04, 0x2f
        /*0032*/ 	.short	(.L_9 - .L_8)
	.align		4
.L_8:
        /*0034*/ 	.word	index@(_Z28disparity_calculation_kernelPfS_S_S_iiii)
        /*0038*/ 	.word	0x0000000a


	//----- nvinfo : EIATTR_FRAME_SIZE
	.align		4
.L_9:
        /*003c*/ 	.byte	0x04, 0x11
        /*003e*/ 	.short	(.L_11 - .L_10)
	.align		4
.L_10:
        /*0040*/ 	.word	index@(_Z28disparity_calculation_kernelPfS_S_S_iiii)
        /*0044*/ 	.word	0x00000000


	//----- nvinfo : EIATTR_MIN_STACK_SIZE
	.align		4
.L_11:
        /*0048*/ 	.byte	0x04, 0x12
        /*004a*/ 	.short	(.L_13 - .L_12)
	.align		4
.L_12:
        /*004c*/ 	.word	index@(_Z28disparity_calculation_kernelPfS_S_S_iiii)
        /*0050*/ 	.word	0x00000000


	//----- nvinfo : EIATTR_MIN_STACK_SIZE
	.align		4
.L_13:
        /*0054*/ 	.byte	0x04, 0x12
        /*0056*/ 	.short	(.L_15 - .L_14)
	.align		4
.L_14:
        /*0058*/ 	.word	index@(_Z20cost_aggr_L2R_kernelPKfPfS1_S1_iiiiffi)
        /*005c*/ 	.word	0x00000000


	//----- nvinfo : EIATTR_MIN_STACK_SIZE
	.align		4
.L_15:
        /*0060*/ 	.byte	0x04, 0x12
        /*0062*/ 	.short	(.L_17 - .L_16)
	.align		4
.L_16:
        /*0064*/ 	.word	index@(_Z18cost_volume_kernelPfPKfS1_iiii)
        /*0068*/ 	.word	0x00000000
.L_17:


//--------------------- .nv.compat                --------------------------
	.section	.nv.compat,"",@"SHT_CUDA_COMPAT_INFO"
	.align	4
        /*0000*/ 	.byte	0x02, 0x09, 0x00, 0x00, 0x02, 0x02, 0x01, 0x00, 0x02, 0x05, 0x05, 0x00, 0x03, 0x07, 0x01, 0x01
        /*0010*/ 	.byte	0x02, 0x03, 0x00, 0x00, 0x02, 0x06, 0x01, 0x00, 0x04, 0x0b, 0x08, 0x00, 0x09, 0x00, 0x00, 0x00
        /*0020*/ 	.byte	0x00, 0x00, 0x00, 0x00


//--------------------- .nv.info._Z28disparity_calculation_kernelPfS_S_S_iiii --------------------------
	.section	.nv.info._Z28disparity_calculation_kernelPfS_S_S_iiii,"",@"SHT_CUDA_INFO"
	.sectionflags	@""
	.align	4


	//----- nvinfo : EIATTR_CUDA_API_VERSION
	.align		4
        /*0000*/ 	.byte	0x04, 0x37
        /*0002*/ 	.short	(.L_19 - .L_18)
.L_18:
        /*0004*/ 	.word	0x00000082


	//----- nvinfo : EIATTR_KPARAM_INFO
	.align		4
.L_19:
        /*0008*/ 	.byte	0x04, 0x17
        /*000a*/ 	.short	(.L_21 - .L_20)
.L_20:
        /*000c*/ 	.word	0x00000000
        /*0010*/ 	.short	0x0007
        /*0012*/ 	.short	0x002c
        /*0014*/ 	.byte	0x00, 0xf0, 0x11, 0x00


	//----- nvinfo : EIATTR_KPARAM_INFO
	.align		4
.L_21:
        /*0018*/ 	.byte	0x04, 0x17
        /*001a*/ 	.short	(.L_23 - .L_22)
.L_22:
        /*001c*/ 	.word	0x00000000
        /*0020*/ 	.short	0x0006
        /*0022*/ 	.short	0x0028
        /*0024*/ 	.byte	0x00, 0xf0, 0x11, 0x00


	//----- nvinfo : EIATTR_KPARAM_INFO
	.align		4
.L_23:
        /*0028*/ 	.byte	0x04, 0x17
        /*002a*/ 	.short	(.L_25 - .L_24)
.L_24:
        /*002c*/ 	.word	0x00000000
        /*0030*/ 	.short	0x0005
        /*0032*/ 	.short	0x0024
        /*0034*/ 	.byte	0x00, 0xf0, 0x11, 0x00


	//----- nvinfo : EIATTR_KPARAM_INFO
	.align		4
.L_25:
        /*0038*/ 	.byte	0x04, 0x17
        /*003a*/ 	.short	(.L_27 - .L_26)
.L_26:
        /*003c*/ 	.word	0x00000000
        /*0040*/ 	.short	0x0004
        /*0042*/ 	.short	0x0020
        /*0044*/ 	.byte	0x00, 0xf0, 0x11, 0x00


	//----- nvinfo : EIATTR_KPARAM_INFO
	.align		4
.L_27:
        /*0048*/ 	.byte	0x04, 0x17
        /*004a*/ 	.short	(.L_29 - .L_28)
.L_28:
        /*004c*/ 	.word	0x00000000
        /*0050*/ 	.short	0x0003
        /*0052*/ 	.short	0x0018
        /*0054*/ 	.byte	0x00, 0xf5, 0x21, 0x00


	//----- nvinfo : EIATTR_KPARAM_INFO
	.align		4
.L_29:
        /*0058*/ 	.byte	0x04, 0x17
        /*005a*/ 	.short	(.L_31 - .L_30)
.L_30:
        /*005c*/ 	.word	0x00000000
        /*0060*/ 	.short	0x0002
        /*0062*/ 	.short	0x0010
        /*0064*/ 	.byte	0x00, 0xf5, 0x21, 0x00


	//----- nvinfo : EIATTR_KPARAM_INFO
	.align		4
.L_31:
        /*0068*/ 	.byte	0x04, 0x17
        /*006a*/ 	.short	(.L_33 - .L_32)
.L_32:
        /*006c*/ 	.word	0x00000000
        /*0070*/ 	.short	0x0001
        /*0072*/ 	.short	0x0008
        /*0074*/ 	.byte	0x00, 0xf5, 0x21, 0x00


	//----- nvinfo : EIATTR_KPARAM_INFO
	.align		4
.L_33:
        /*0078*/ 	.byte	0x04, 0x17
        /*007a*/ 	.short	(.L_35 - .L_34)
.L_34:
        /*007c*/ 	.word	0x00000000
        /*0080*/ 	.short	0x0000
        /*0082*/ 	.short	0x0000
        /*0084*/ 	.byte	0x00, 0xf5, 0x21, 0x00


	//----- nvinfo : EIATTR_SPARSE_MMA_MASK
	.align		4
.L_35:
        /*0088*/ 	.byte	0x03, 0x50
        /*008a*/ 	.short	0x0000


	//----- nvinfo : EIATTR_MAXREG_COUNT
	.align		4
        /*008c*/ 	.byte	0x03, 0x1b
        /*008e*/ 	.short	0x00ff


	//----- nvinfo : EIATTR_MERCURY_ISA_VERSION
	.align		4
        /*0090*/ 	.byte	0x03, 0x5f
        /*0092*/ 	.short	0x0101


	//----- nvinfo : EIATTR_VRC_CTA_INIT_COUNT
	.align		4
        /*0094*/ 	.byte	0x02, 0x4a
	.zero		1
	.zero		1


	//----- nvinfo : EIATTR_EXIT_INSTR_OFFSETS
	.align		4
        /*0098*/ 	.byte	0x04, 0x1c
        /*009a*/ 	.short	(.L_37 - .L_36)


	//   ....[0]....
.L_36:
        /*009c*/ 	.word	0x00000060


	//   ....[1]....
        /*00a0*/ 	.word	0x00000120


	//----- nvinfo : EIATTR_CBANK_PARAM_SIZE
	.align		4
.L_37:
        /*00a4*/ 	.byte	0x03, 0x19
        /*00a6*/ 	.short	0x0030


	//----- nvinfo : EIATTR_PARAM_CBANK
	.align		4
        /*00a8*/ 	.byte	0x04, 0x0a
        /*00aa*/ 	.short	(.L_39 - .L_38)
	.align		4
.L_38:
        /*00ac*/ 	.word	index@(.nv.constant0._Z28disparity_calculation_kernelPfS_S_S_iiii)
        /*00b0*/ 	.short	0x0380
        /*00b2*/ 	.short	0x0030


	//----- nvinfo : EIATTR_SW_WAR
	.align		4
.L_39:
        /*00b4*/ 	.byte	0x04, 0x36
        /*00b6*/ 	.short	(.L_41 - .L_40)
.L_40:
        /*00b8*/ 	.word	0x00000008
.L_41:


//--------------------- .nv.info._Z20cost_aggr_L2R_kernelPKfPfS1_S1_iiiiffi --------------------------
	.section	.nv.info._Z20cost_aggr_L2R_kernelPKfPfS1_S1_iiiiffi,"",@"SHT_CUDA_INFO"
	.sectionflags	@""
	.align	4


	//----- nvinfo : EIATTR_CUDA_API_VERSION
	.align		4
        /*0000*/ 	.byte	0x04, 0x37
        /*0002*/ 	.short	(.L_43 - .L_42)
.L_42:
        /*0004*/ 	.word	0x00000082


	//----- nvinfo : EIATTR_KPARAM_INFO
	.align		4
.L_43:
        /*0008*/ 	.byte	0x04, 0x17
        /*000a*/ 	.short	(.L_45 - .L_44)
.L_44:
        /*000c*/ 	.word	0x00000000
        /*0010*/ 	.short	0x000a
        /*0012*/ 	.short	0x0038
        /*0014*/ 	.byte	0x00, 0xf0, 0x11, 0x00


	//----- nvinfo : EIATTR_KPARAM_INFO
	.align		4
.L_45:
        /*0018*/ 	.byte	0x04, 0x17
        /*001a*/ 	.short	(.L_47 - .L_46)
.L_46:
        /*001c*/ 	.word	0x00000000
        /*0020*/ 	.short	0x0009
        /*0022*/ 	.short	0x0034
        /*0024*/ 	.byte	0x00, 0xf0, 0x11, 0x00


	//----- nvinfo : EIATTR_KPARAM_INFO
	.align		4
.L_47:
        /*0028*/ 	.byte	0x04, 0x17
        /*002a*/ 	.short	(.L_49 - .L_48)
.L_48:
        /*002c*/ 	.word	0x00000000
        /*0030*/ 	.short	0x0008
        /*0032*/ 	.short	0x0030
        /*0034*/ 	.byte	0x00, 0xf0, 0x11, 0x00


	//----- nvinfo : EIATTR_KPARAM_INFO
	.align		4
.L_49:
        /*0038*/ 	.byte	0x04, 0x17
        /*003a*/ 	.short	(.L_51 - .L_50)
.L_50:
        /*003c*/ 	.word	0x00000000
        /*0040*/ 	.short	0x0007
        /*0042*/ 	.short	0x002c
        /*0044*/ 	.byte	0x00, 0xf0, 0x11, 0x00


	//----- nvinfo : EIATTR_KPARAM_INFO
	.align		4
.L_51:
        /*0048*/ 	.byte	0x04, 0x17
        /*004a*/ 	.short	(.L_53 - .L_52)
.L_52:
        /*004c*/ 	.word	0x00000000
        /*0050*/ 	.short	0x0006
        /*0052*/ 	.short	0x0028
        /*0054*/ 	.byte	0x00, 0xf0, 0x11, 0x00


	//----- nvinfo : EIATTR_KPARAM_INFO
	.align		4
.L_53:
        /*0058*/ 	.byte	0x04, 0x17
        /*005a*/ 	.short	(.L_55 - .L_54)
.L_54:
        /*005c*/ 	.word	0x00000000
        /*0060*/ 	.short	0x0005
        /*0062*/ 	.short	0x0024
        /*0064*/ 	.byte	0x00, 0xf0, 0x11, 0x00


	//----- nvinfo : EIATTR_KPARAM_INFO
	.align		4
.L_55:
        /*0068*/ 	.byte	0x04, 0x17
        /*006a*/ 	.short	(.L_57 - .L_56)
.L_56:
        /*006c*/ 	.word	0x00000000
        /*0070*/ 	.short	0x0004
        /*0072*/ 	.short	0x0020
        /*0074*/ 	.byte	0x00, 0xf0, 0x11, 0x00


	//----- nvinfo : EIATTR_KPARAM_INFO
	.align		4
.L_57:
        /*0078*/ 	.byte	0x04, 0x17
        /*007a*/ 	.short	(.L_59 - .L_58)
.L_58:
        /*007c*/ 	.word	0x00000000
        /*0080*/ 	.short	0x0003
        /*0082*/ 	.short	0x0018
        /*0084*/ 	.byte	0x00, 0xf5, 0x21, 0x00


	//----- nvinfo : EIATTR_KPARAM_INFO
	.align		4
.L_59:
        /*0088*/ 	.byte	0x04, 0x17
        /*008a*/ 	.short	(.L_61 - .L_60)
.L_60:
        /*008c*/ 	.word	0x00000000
        /*0090*/ 	.short	0x0002
        /*0092*/ 	.short	0x0010
        /*0094*/ 	.byte	0x00, 0xf5, 0x21, 0x00


	//----- nvinfo : EIATTR_KPARAM_INFO
	.align		4
.L_61:
        /*0098*/ 	.byte	0x04, 0x17
        /*009a*/ 	.short	(.L_63 - .L_62)
.L_62:
        /*009c*/ 	.word	0x00000000
        /*00a0*/ 	.short	0x0001
        /*00a2*/ 	.short	0x0008
        /*00a4*/ 	.byte	0x00, 0xf5, 0x21, 0x00


	//----- nvinfo : EIATTR_KPARAM_INFO
	.align		4
.L_63:
        /*00a8*/ 	.byte	0x04, 0x17
        /*00aa*/ 	.short	(.L_65 - .L_64)
.L_64:
        /*00ac*/ 	.word	0x00000000
        /*00b0*/ 	.short	0x0000
        /*00b2*/ 	.short	0x0000
        /*00b4*/ 	.byte	0x00, 0xf5, 0x21, 0x00


	//----- nvinfo : EIATTR_SPARSE_MMA_MASK
	.align		4
.L_65:
        /*00b8*/ 	.byte	0x03, 0x50
        /*00ba*/ 	.short	0x0000


	//----- nvinfo : EIATTR_MAXREG_COUNT
	.align		4
        /*00bc*/ 	.byte	0x03, 0x1b
        /*00be*/ 	.short	0x00ff


	//----- nvinfo : EIATTR_NUM_BARRIERS
	.align		4
        /*00c0*/ 	.byte	0x02, 0x4c
        /*00c2*/ 	.byte	0x01
	.zero		1


	//----- nvinfo : EIATTR_MERCURY_ISA_VERSION
	.align		4
        /*00c4*/ 	.byte	0x03, 0x5f
        /*00c6*/ 	.short	0x0101


	//----- nvinfo : EIATTR_VRC_CTA_INIT_COUNT
	.align		4
        /*00c8*/ 	.byte	0x02, 0x4a
	.zero		1
	.zero		1


	//----- nvinfo : EIATTR_EXIT_INSTR_OFFSETS
	.align		4
        /*00cc*/ 	.byte	0x04, 0x1c
        /*00ce*/ 	.short	(.L_67 - .L_66)


	//   ....[0]....
.L_66:
        /*00d0*/ 	.word	0x00001860


	//----- nvinfo : EIATTR_CRS_STACK_SIZE
	.align		4
.L_67:
        /*00d4*/ 	.byte	0x04, 0x1e
        /*00d6*/ 	.short	(.L_69 - .L_68)
.L_68:
        /*00d8*/ 	.word	0x00000000


	//----- nvinfo : EIATTR_CBANK_PARAM_SIZE
	.align		4
.L_69:
        /*00dc*/ 	.byte	0x03, 0x19
        /*00de*/ 	.short	0x003c


	//----- nvinfo : EIATTR_PARAM_CBANK
	.align		4
        /*00e0*/ 	.byte	0x04, 0x0a
        /*00e2*/ 	.short	(.L_71 - .L_70)
	.align		4
.L_70:
        /*00e4*/ 	.word	index@(.nv.constant0._Z20cost_aggr_L2R_kernelPKfPfS1_S1_iiiiffi)
        /*00e8*/ 	.short	0x0380
        /*00ea*/ 	.short	0x003c


	//----- nvinfo : EIATTR_SW_WAR
	.align		4
.L_71:
        /*00ec*/ 	.byte	0x04, 0x36
        /*00ee*/ 	.short	(.L_73 - .L_72)
.L_72:
        /*00f0*/ 	.word	0x00000008
.L_73:


//--------------------- .nv.info._Z18cost_volume_kernelPfPKfS1_iiii --------------------------
	.section	.nv.info._Z18cost_volume_kernelPfPKfS1_iiii,"",@"SHT_CUDA_INFO"
	.sectionflags	@""
	.align	4


	//----- nvinfo : EIATTR_CUDA_API_VERSION
	.align		4
        /*0000*/ 	.byte	0x04, 0x37
        /*0002*/ 	.short	(.L_75 - .L_74)
.L_74:
        /*0004*/ 	.word	0x00000082


	//----- nvinfo : EIATTR_KPARAM_INFO
	.align		4
.L_75:
        /*0008*/ 	.byte	0x04, 0x17
        /*000a*/ 	.short	(.L_77 - .L_76)
.L_76:
        /*000c*/ 	.word	0x00000000
        /*0010*/ 	.short	0x0006
        /*0012*/ 	.short	0x0024
        /*0014*/ 	.byte	0x00, 0xf0, 0x11, 0x00


	//----- nvinfo : EIATTR_KPARAM_INFO
	.align		4
.L_77:
        /*0018*/ 	.byte	0x04, 0x17
        /*001a*/ 	.short	(.L_79 - .L_78)
.L_78:
        /*001c*/ 	.word	0x00000000
        /*0020*/ 	.short	0x0005
        /*0022*/ 	.short	0x0020
        /*0024*/ 	.byte	0x00, 0xf0, 0x11, 0x00


	//----- nvinfo : EIATTR_KPARAM_INFO
	.align		4
.L_79:
        /*0028*/ 	.byte	0x04, 0x17
        /*002a*/ 	.short	(.L_81 - .L_80)
.L_80:
        /*002c*/ 	.word	0x00000000
        /*0030*/ 	.short	0x0004
        /*0032*/ 	.short	0x001c
        /*0034*/ 	.byte	0x00, 0xf0, 0x11, 0x00


	//----- nvinfo : EIATTR_KPARAM_INFO
	.align		4
.L_81:
        /*0038*/ 	.byte	0x04, 0x17
        /*003a*/ 	.short	(.L_83 - .L_82)
.L_82:
        /*003c*/ 	.word	0x00000000
        /*0040*/ 	.short	0x0003
        /*0042*/ 	.short	0x0018
        /*0044*/ 	.byte	0x00, 0xf0, 0x11, 0x00


	//----- nvinfo : EIATTR_KPARAM_INFO
	.align		4
.L_83:
        /*0048*/ 	.byte	0x04, 0x17
        /*004a*/ 	.short	(.L_85 - .L_84)
.L_84:
        /*004c*/ 	.word	0x00000000
        /*0050*/ 	.short	0x0002
        /*0052*/ 	.short	0x0010
        /*0054*/ 	.byte	0x00, 0xf5, 0x21, 0x00


	//----- nvinfo : EIATTR_KPARAM_INFO
	.align		4
.L_85:
        /*0058*/ 	.byte	0x04, 0x17
        /*005a*/ 	.short	(.L_87 - .L_86)
.L_86:
        /*005c*/ 	.word	0x00000000
        /*0060*/ 	.short	0x0001
        /*0062*/ 	.short	0x0008
        /*0064*/ 	.byte	0x00, 0xf5, 0x21, 0x00


	//----- nvinfo : EIATTR_KPARAM_INFO
	.align		4
.L_87:
        /*0068*/ 	.byte	0x04, 0x17
        /*006a*/ 	.short	(.L_89 - .L_88)
.L_88:
        /*006c*/ 	.word	0x00000000
        /*0070*/ 	.short	0x0000
        /*0072*/ 	.short	0x0000
        /*0074*/ 	.byte	0x00, 0xf5, 0x21, 0x00


	//----- nvinfo : EIATTR_SPARSE_MMA_MASK
	.align		4
.L_89:
        /*0078*/ 	.byte	0x03, 0x50
        /*007a*/ 	.short	0x0000


	//----- nvinfo : EIATTR_MAXREG_COUNT
	.align		4
        /*007c*/ 	.byte	0x03, 0x1b
        /*007e*/ 	.short	0x00ff


	//----- nvinfo : EIATTR_NUM_BARRIERS
	.align		4
        /*0080*/ 	.byte	0x02, 0x4c
        /*0082*/ 	.byte	0x01
	.zero		1


	//----- nvinfo : EIATTR_MERCURY_ISA_VERSION
	.align		4
        /*0084*/ 	.byte	0x03, 0x5f
        /*0086*/ 	.short	0x0101


	//----- nvinfo : EIATTR_VRC_CTA_INIT_COUNT
	.align		4
        /*0088*/ 	.byte	0x02, 0x4a
	.zero		1
	.zero		1


	//----- nvinfo : EIATTR_EXIT_INSTR_OFFSETS
	.align		4
        /*008c*/ 	.byte	0x04, 0x1c
        /*008e*/ 	.short	(.L_91 - .L_90)


	//   ....[0]....
.L_90:
        /*0090*/ 	.word	0x000001c0


	//----- nvinfo : EIATTR_CBANK_PARAM_SIZE
	.align		4
.L_91:
        /*0094*/ 	.byte	0x03, 0x19
        /*0096*/ 	.short	0x0028


	//----- nvinfo : EIATTR_PARAM_CBANK
	.align		4
        /*0098*/ 	.byte	0x04, 0x0a
        /*009a*/ 	.short	(.L_93 - .L_92)
	.align		4
.L_92:
        /*009c*/ 	.word	index@(.nv.constant0._Z18cost_volume_kernelPfPKfS1_iiii)
        /*00a0*/ 	.short	0x0380
        /*00a2*/ 	.short	0x0028


	//----- nvinfo : EIATTR_SW_WAR
	.align		4
.L_93:
        /*00a4*/ 	.byte	0x04, 0x36
        /*00a6*/ 	.short	(.L_95 - .L_94)
.L_94:
        /*00a8*/ 	.word	0x00000008
.L_95:


//--------------------- .nv.callgraph             --------------------------
	.section	.nv.callgraph,"",@"SHT_CUDA_CALLGRAPH"
	.align	4
	.sectionentsize	8
	.align		4
        /*0000*/ 	.word	0x00000000
	.align		4
        /*0004*/ 	.word	0xffffffff
	.align		4
        /*0008*/ 	.word	0x00000000
	.align		4
        /*000c*/ 	.word	0xfffffffe
	.align		4
        /*0010*/ 	.word	0x00000000
	.align		4
        /*0014*/ 	.word	0xfffffffd
	.align		4
        /*0018*/ 	.word	0x00000000
	.align		4
        /*001c*/ 	.word	0xfffffffc


//--------------------- .text._Z28disparity_calculation_kernelPfS_S_S_iiii --------------------------
	.section	.text._Z28disparity_calculation_kernelPfS_S_S_iiii,"ax",@progbits
	.align	128
        .global         _Z28disparity_calculation_kernelPfS_S_S_iiii
        .type           _Z28disparity_calculation_kernelPfS_S_S_iiii,@function
        .size           _Z28disparity_calculation_kernelPfS_S_S_iiii,(.L_x_17 - _Z28disparity_calculation_kernelPfS_S_S_iiii)
        .other          _Z28disparity_calculation_kernelPfS_S_S_iiii,@"STO_CUDA_ENTRY STV_DEFAULT"
_Z28disparity_calculation_kernelPfS_S_S_iiii:
.text._Z28disparity_calculation_kernelPfS_S_S_iiii:
[----:B------:R-:W-:Y:S01]  /*0000*/  LDC R1, c[0x0][0x37c] ;  /* 0x0000df00ff017b82 */ /* 0x000fe20000000800 */
[----:B------:R-:W0:Y:S07]  /*0010*/  S2R R0, SR_TID.Z ;  /* 0x0000000000007919 */ /* 0x000e2e0000002300 */
[----:B------:R-:W1:Y:S01]  /*0020*/  S2UR UR4, SR_CTAID.Z ;  /* 0x00000000000479c3 */ /* 0x000e620000002700 */
[----:B------:R-:W1:Y:S02]  /*0030*/  LDCU UR5, c[0x0][0x368] ;  /* 0x00006d00ff0577ac */ /* 0x000e640008000800 */
[----:B-1----:R-:W-:-:S06]  /*0040*/  UIMAD UR4, UR4, UR5, URZ ;  /* 0x00000005040472a4 */ /* 0x002fcc000f8e02ff */
[----:B0-----:R-:W-:-:S13]  /*0050*/  LOP3.LUT P0, RZ, R0, UR4, RZ, 0xfc, !PT ;  /* 0x0000000400ff7c12 */ /* 0x001fda000f80fcff */
[----:B------:R-:W-:Y:S05]  /*0060*/  @P0 EXIT ;  /* 0x000000000000094d */ /* 0x000fea0003800000 */
[----:B------:R-:W0:Y:S01]  /*0070*/  S2R R7, SR_CTAID.Y ;  /* 0x0000000000077919 */ /* 0x000e220000002600 */
[----:B------:R-:W0:Y:S01]  /*0080*/  S2UR UR6, SR_CTAID.X ;  /* 0x00000000000679c3 */ /* 0x000e220000002500 */
[----:B------:R-:W1:Y:S07]  /*0090*/  LDCU.64 UR4, c[0x0][0x358] ;  /* 0x00006b00ff0477ac */ /* 0x000e6e0008000a00 */
[----:B------:R-:W0:Y:S08]  /*00a0*/  LDC R0, c[0x0][0x3a4] ;  /* 0x0000e900ff007b82 */ /* 0x000e300000000800 */
[----:B------:R-:W2:Y:S08]  /*00b0*/  LDC.64 R2, c[0x0][0x398] ;  /* 0x0000e600ff027b82 */ /* 0x000eb00000000a00 */
[----:B------:R-:W3:Y:S01]  /*00c0*/  LDC.64 R4, c[0x0][0x380] ;  /* 0x0000e000ff047b82 */ /* 0x000ee20000000a00 */
[----:B0-----:R-:W-:-:S04]  /*00d0*/  IMAD R7, R0, UR6, R7 ;  /* 0x0000000600077c24 */ /* 0x001fc8000f8e0207 */
[----:B--2---:R-:W-:-:S06]  /*00e0*/  IMAD.WIDE R2, R7, 0x4, R2 ;  /* 0x0000000407027825 */ /* 0x004fcc00078e0202 */
[----:B-1----:R-:W2:Y:S01]  /*00f0*/  LDG.E R3, desc[UR4][R2.64] ;  /* 0x0000000402037981 */ /* 0x002ea2000c1e1900 */
[----:B---3--:R-:W-:-:S05]  /*0100*/  IMAD.WIDE R4, R7, 0x4, R4 ;  /* 0x0000000407047825 */ /* 0x008fca00078e0204 */
[----:B--2---:R-:W-:Y:S01]  /*0110*/  STG.E desc[UR4][R4.64], R3 ;  /* 0x0000000304007986 */ /* 0x004fe2000c101904 */
[----:B------:R-:W-:Y:S05]  /*0120*/  EXIT ;  /* 0x000000000000794d */ /* 0x000fea0003800000 */
.L_x_0:
[----:B------:R-:W-:-:S00]  /*0130*/  BRA `(.L_x_0) ;  /* 0xfffffffc00fc7947 */ /* 0x000fc0000383ffff */
[----:B------:R-:W-:-:S00]  /*0140*/  NOP ;  /* 0x0000000000007918 */ /* 0x000fc00000000000 */
        /* <DEDUP_REMOVED lines=11> */
.L_x_17:


//--------------------- .text._Z20cost_aggr_L2R_kernelPKfPfS1_S1_iiiiffi --------------------------
	.section	.text._Z20cost_aggr_L2R_kernelPKfPfS1_S1_iiiiffi,"ax",@progbits
	.align	128
        .global         _Z20cost_aggr_L2R_kernelPKfPfS1_S1_iiiiffi
        .type           _Z20cost_aggr_L2R_kernelPKfPfS1_S1_iiiiffi,@function
        .size           _Z20cost_aggr_L2R_kernelPKfPfS1_S1_iiiiffi,(.L_x_18 - _Z20cost_aggr_L2R_kernelPKfPfS1_S1_iiiiffi)
        .other          _Z20cost_aggr_L2R_kernelPKfPfS1_S1_iiiiffi,@"STO_CUDA_ENTRY STV_DEFAULT"
_Z20cost_aggr_L2R_kernelPKfPfS1_S1_iiiiffi:
.text._Z20cost_aggr_L2R_kernelPKfPfS1_S1_iiiiffi:
[----:B------:R-:W-:Y:S01]  /*0000*/  LDC R1, c[0x0][0x37c] ;  /* 0x0000df00ff017b82 */ /* 0x000fe20000000800 */
[----:B------:R-:W0:Y:S07]  /*0010*/  S2R R3, SR_TID.Z ;  /* 0x0000000000037919 */ /* 0x000e2e0000002300 */
[----:B------:R-:W0:Y:S01]  /*0020*/  S2UR UR5, SR_CTAID.Z ;  /* 0x00000000000579c3 */ /* 0x000e220000002700 */
[----:B------:R-:W1:Y:S01]  /*0030*/  LDCU.64 UR8, c[0x0][0x358] ;  /* 0x00006b00ff0877ac */ /* 0x000e620008000a00 */
[----:B------:R-:W-:Y:S06]  /*0040*/  BSSY.RECONVERGENT B0, `(.L_x_1) ;  /* 0x0000019000007945 */ /* 0x000fec0003800200 */
[----:B------:R-:W0:Y:S08]  /*0050*/  LDC R0, c[0x0][0x368] ;  /* 0x0000da00ff007b82 */ /* 0x000e300000000800 */
[----:B------:R-:W2:Y:S08]  /*0060*/  S2UR UR4, SR_CTAID.X ;  /* 0x00000000000479c3 */ /* 0x000eb00000002500 */
[----:B------:R-:W2:Y:S01]  /*0070*/  LDC R2, c[0x0][0x3a4] ;  /* 0x0000e900ff027b82 */ /* 0x000ea20000000800 */
[----:B0-----:R-:W-:-:S07]  /*0080*/  IMAD R0, R0, UR5, R3 ;  /* 0x0000000500007c24 */ /* 0x001fce000f8e0203 */
[----:B------:R-:W0:Y:S01]  /*0090*/  S2UR UR5, SR_CTAID.Y ;  /* 0x00000000000579c3 */ /* 0x000e220000002600 */
[----:B------:R-:W-:Y:S01]  /*00a0*/  ISETP.NE.AND P0, PT, R0, RZ, PT ;  /* 0x000000ff0000720c */ /* 0x000fe20003f05270 */
[----:B--2---:R-:W-:-:S12]  /*00b0*/  IMAD R0, R2, UR4, RZ ;  /* 0x0000000402007c24 */ /* 0x004fd8000f8e02ff */
[----:B-1----:R-:W-:Y:S05]  /*00c0*/  @P0 BRA `(.L_x_2) ;  /* 0x0000000000400947 */ /* 0x002fea0003800000 */
[----:B------:R-:W1:Y:S01]  /*00d0*/  LDC.64 R4, c[0x0][0x380] ;  /* 0x0000e000ff047b82 */ /* 0x000e620000000a00 */
[----:B------:R-:W2:Y:S01]  /*00e0*/  LDCU.64 UR6, c[0x0][0x3a8] ;  /* 0x00007500ff0677ac */ /* 0x000ea20008000a00 */
[----:B0-----:R-:W-:-:S06]  /*00f0*/  IADD3 R3, PT, PT, R0, UR5, RZ ;  /* 0x0000000500037c10 */ /* 0x001fcc000fffe0ff */
[----:B------:R-:W0:Y:S08]  /*0100*/  LDC.64 R6, c[0x0][0x388] ;  /* 0x0000e200ff067b82 */ /* 0x000e300000000a00 */
[----:B------:R-:W3:Y:S01]  /*0110*/  LDC.64 R8, c[0x0][0x390] ;  /* 0x0000e400ff087b82 */ /* 0x000ee20000000a00 */
[----:B--2---:R-:W-:-:S04]  /*0120*/  IMAD R13, R3, UR6, RZ ;  /* 0x00000006030d7c24 */ /* 0x004fc8000f8e02ff */
[----:B-1----:R-:W-:-:S03]  /*0130*/  IMAD.WIDE R4, R13, 0x4, R4 ;  /* 0x000000040d047825 */ /* 0x002fc600078e0204 */
[----:B------:R-:W1:Y:S03]  /*0140*/  LDC.64 R10, c[0x0][0x398] ;  /* 0x0000e600ff0a7b82 */ /* 0x000e660000000a00 */
[----:B------:R-:W2:Y:S01]  /*0150*/  LDG.E R5, desc[UR8][R4.64] ;  /* 0x0000000804057981 */ /* 0x000ea2000c1e1900 */
[----:B0-----:R-:W-:-:S04]  /*0160*/  IMAD.WIDE R6, R13, 0x4, R6 ;  /* 0x000000040d067825 */ /* 0x001fc800078e0206 */
[----:B---3--:R-:W-:-:S04]  /*0170*/  IMAD.WIDE R8, R3, 0x4, R8 ;  /* 0x0000000403087825 */ /* 0x008fc800078e0208 */
[----:B-1----:R-:W-:Y:S01]  /*0180*/  IMAD.WIDE R10, R3, 0x4, R10 ;  /* 0x00000004030a7825 */ /* 0x002fe200078e020a */
[----:B------:R-:W-:Y:S01]  /*0190*/  I2FP.F32.S32 R3, UR7 ;  /* 0x0000000700037c45 */ /* 0x000fe20008201400 */
[----:B--2---:R1:W-:Y:S04]  /*01a0*/  STG.E desc[UR8][R6.64], R5 ;  /* 0x0000000506007986 */ /* 0x0043e8000c101908 */
[----:B------:R1:W-:Y:S04]  /*01b0*/  STG.E desc[UR8][R8.64], R5 ;  /* 0x0000000508007986 */ /* 0x0003e8000c101908 */
[----:B------:R1:W-:Y:S02]  /*01c0*/  STG.E desc[UR8][R10.64], R3 ;  /* 0x000000030a007986 */ /* 0x0003e4000c101908 */
.L_x_2:
[----:B0-----:R-:W-:Y:S05]  /*01d0*/  BSYNC.RECONVERGENT B0 ;  /* 0x0000000000007941 */ /* 0x001fea0003800200 */
.L_x_1:
[----:B------:R-:W-:Y:S01]  /*01e0*/  BAR.SYNC.DEFER_BLOCKING 0x0 ;  /* 0x0000000000007b1d */ /* 0x000fe20000010000 */
[----:B------:R-:W-:-:S09]  /*01f0*/  UISETP.NE.AND UP0, UPT, UR5, URZ, UPT ;  /* 0x000000ff0500728c */ /* 0x000fd2000bf05270 */
[----:B------:R-:W-:Y:S05]  /*0200*/  BRA.U UP0, `(.L_x_3) ;  /* 0x0000001500907547 */ /* 0x000fea000b800000 */
[----:B------:R-:W0:Y:S02]  /*0210*/  LDCU UR5, c[0x0][0x3a8] ;  /* 0x00007500ff0577ac */ /* 0x000e240008000800 */
[----:B0-----:R-:W-:-:S09]  /*0220*/  UISETP.GE.AND UP0, UPT, UR5, 0x1, UPT ;  /* 0x000000010500788c */ /* 0x001fd2000bf06270 */
[----:B------:R-:W-:Y:S05]  /*0230*/  BRA.U !UP0, `(.L_x_4) ;  /* 0x0000000508ac7547 */ /* 0x000fea000b800000 */
[----:B------:R-:W-:Y:S01]  /*0240*/  UISETP.GE.U32.AND UP0, UPT, UR5, 0x10, UPT ;  /* 0x000000100500788c */ /* 0x000fe2000bf06070 */
[----:B-1----:R-:W-:Y:S01]  /*0250*/  HFMA2 R3, -RZ, RZ, 0, 0 ;  /* 0x00000000ff037431 */ /* 0x002fe200000001ff */
[----:B------:R-:W-:-:S04]  /*0260*/  ULOP3.LUT UR4, UR5, 0xf, URZ, 0xc0, !UPT ;  /* 0x0000000f05047892 */ /* 0x000fc8000f8ec0ff */
[----:B------:R-:W-:-:S03]  /*0270*/  UISETP.NE.AND UP1, UPT, UR4, URZ, UPT ;  /* 0x000000ff0400728c */ /* 0x000fc6000bf25270 */
[----:B------:R-:W-:Y:S08]  /*0280*/  BRA.U !UP0, `(.L_x_5) ;  /* 0x0000000108ac7547 */ /* 0x000ff0000b800000 */
[----:B------:R-:W-:Y:S01]  /*0290*/  ULOP3.LUT UR6, UR5, 0x7ffffff0, URZ, 0xc0, !UPT ;  /* 0x7ffffff005067892 */ /* 0x000fe2000f8ec0ff */
[----:B------:R-:W-:-:S05]  /*02a0*/  IMAD.MOV.U32 R8, RZ, RZ, RZ ;  /* 0x000000ffff087224 */ /* 0x000fca00078e00ff */
[----:B------:R-:W-:-:S07]  /*02b0*/  MOV R3, UR6 ;  /* 0x0000000600037c02 */ /* 0x000fce0008000f00 */
.L_x_6:
[----:B------:R-:W0:Y:S01]  /*02c0*/  LDC.64 R4, c[0x0][0x380] ;  /* 0x0000e000ff047b82 */ /* 0x000e220000000a00 */
[----:B----4-:R-:W-:-:S07]  /*02d0*/  IMAD R9, R0, UR5, R8 ;  /* 0x0000000500097c24 */ /* 0x010fce000f8e0208 */
[----:B------:R-:W1:Y:S01]  /*02e0*/  LDC.64 R6, c[0x0][0x388] ;  /* 0x0000e200ff067b82 */ /* 0x000e620000000a00 */
[----:B0-----:R-:W-:-:S05]  /*02f0*/  IMAD.WIDE R4, R9, 0x4, R4 ;  /* 0x0000000409047825 */ /* 0x001fca00078e0204 */
[----:B------:R-:W2:Y:S01]  /*0300*/  LDG.E R11, desc[UR8][R4.64] ;  /* 0x00000008040b7981 */ /* 0x000ea2000c1e1900 */
[----:B-1----:R-:W-:-:S05]  /*0310*/  IMAD.WIDE R6, R9, 0x4, R6 ;  /* 0x0000000409067825 */ /* 0x002fca00078e0206 */
[----:B--2---:R0:W-:Y:S04]  /*0320*/  STG.E desc[UR8][R6.64], R11 ;  /* 0x0000000b06007986 */ /* 0x0041e8000c101908 */
[----:B------:R-:W2:Y:S04]  /*0330*/  LDG.E R9, desc[UR8][R4.64+0x4] ;  /* 0x0000040804097981 */ /* 0x000ea8000c1e1900 */
[----:B--2---:R1:W-:Y:S04]  /*0340*/  STG.E desc[UR8][R6.64+0x4], R9 ;  /* 0x0000040906007986 */ /* 0x0043e8000c101908 */
[----:B------:R-:W2:Y:S04]  /*0350*/  LDG.E R13, desc[UR8][R4.64+0x8] ;  /* 0x00000808040d7981 */ /* 0x000ea8000c1e1900 */
[----:B--2---:R2:W-:Y:S04]  /*0360*/  STG.E desc[UR8][R6.64+0x8], R13 ;  /* 0x0000080d06007986 */ /* 0x0045e8000c101908 */
[----:B------:R-:W3:Y:S04]  /*0370*/  LDG.E R15, desc[UR8][R4.64+0xc] ;  /* 0x00000c08040f7981 */ /* 0x000ee8000c1e1900 */
[----:B---3--:R3:W-:Y:S04]  /*0380*/  STG.E desc[UR8][R6.64+0xc], R15 ;  /* 0x00000c0f06007986 */ /* 0x0087e8000c101908 */
[----:B------:R-:W4:Y:S04]  /*0390*/  LDG.E R17, desc[UR8][R4.64+0x10] ;  /* 0x0000100804117981 */ /* 0x000f28000c1e1900 */
[----:B----4-:R4:W-:Y:S04]  /*03a0*/  STG.E desc[UR8][R6.64+0x10], R17 ;  /* 0x0000101106007986 */ /* 0x0109e8000c101908 */
[----:B------:R-:W5:Y:S04]  /*03b0*/  LDG.E R19, desc[UR8][R4.64+0x14] ;  /* 0x0000140804137981 */ /* 0x000f68000c1e1900 */
[----:B-----5:R5:W-:Y:S04]  /*03c0*/  STG.E desc[UR8][R6.64+0x14], R19 ;  /* 0x0000141306007986 */ /* 0x020be8000c101908 */
[----:B0-----:R-:W2:Y:S04]  /*03d0*/  LDG.E R11, desc[UR8][R4.64+0x18] ;  /* 0x00001808040b7981 */ /* 0x001ea8000c1e1900 */
[----:B--2---:R0:W-:Y:S04]  /*03e0*/  STG.E desc[UR8][R6.64+0x18], R11 ;  /* 0x0000180b06007986 */ /* 0x0041e8000c101908 */
[----:B-1----:R-:W2:Y:S04]  /*03f0*/  LDG.E R9, desc[UR8][R4.64+0x1c] ;  /* 0x00001c0804097981 */ /* 0x002ea8000c1e1900 */
[----:B--2---:R1:W-:Y:S04]  /*0400*/  STG.E desc[UR8][R6.64+0x1c], R9 ;  /* 0x00001c0906007986 */ /* 0x0043e8000c101908 */
[----:B------:R-:W2:Y:S04]  /*0410*/  LDG.E R13, desc[UR8][R4.64+0x20] ;  /* 0x00002008040d7981 */ /* 0x000ea8000c1e1900 */
[----:B--2---:R2:W-:Y:S04]  /*0420*/  STG.E desc[UR8][R6.64+0x20], R13 ;  /* 0x0000200d06007986 */ /* 0x0045e8000c101908 */
[----:B---3--:R-:W3:Y:S04]  /*0430*/  LDG.E R15, desc[UR8][R4.64+0x24] ;  /* 0x00002408040f7981 */ /* 0x008ee8000c1e1900 */
[----:B---3--:R3:W-:Y:S04]  /*0440*/  STG.E desc[UR8][R6.64+0x24], R15 ;  /* 0x0000240f06007986 */ /* 0x0087e8000c101908 */
[----:B----4-:R-:W4:Y:S04]  /*0450*/  LDG.E R17, desc[UR8][R4.64+0x28] ;  /* 0x0000280804117981 */ /* 0x010f28000c1e1900 */
[----:B----4-:R4:W-:Y:S04]  /*0460*/  STG.E desc[UR8][R6.64+0x28], R17 ;  /* 0x0000281106007986 */ /* 0x0109e8000c101908 */
[----:B-----5:R-:W5:Y:S04]  /*0470*/  LDG.E R19, desc[UR8][R4.64+0x2c] ;  /* 0x00002c0804137981 */ /* 0x020f68000c1e1900 */
[----:B-----5:R4:W-:Y:S04]  /*0480*/  STG.E desc[UR8][R6.64+0x2c], R19 ;  /* 0x00002c1306007986 */ /* 0x0209e8000c101908 */
[----:B0-----:R-:W5:Y:S04]  /*0490*/  LDG.E R11, desc[UR8][R4.64+0x30] ;  /* 0x00003008040b7981 */ /* 0x001f68000c1e1900 */
[----:B-----5:R4:W-:Y:S04]  /*04a0*/  STG.E desc[UR8][R6.64+0x30], R11 ;  /* 0x0000300b06007986 */ /* 0x0209e8000c101908 */
[----:B-1----:R-:W5:Y:S04]  /*04b0*/  LDG.E R9, desc[UR8][R4.64+0x34] ;  /* 0x0000340804097981 */ /* 0x002f68000c1e1900 */
[----:B-----5:R4:W-:Y:S04]  /*04c0*/  STG.E desc[UR8][R6.64+0x34], R9 ;  /* 0x0000340906007986 */ /* 0x0209e8000c101908 */
[----:B--2---:R-:W2:Y:S04]  /*04d0*/  LDG.E R13, desc[UR8][R4.64+0x38] ;  /* 0x00003808040d7981 */ /* 0x004ea8000c1e1900 */
[----:B--2---:R4:W-:Y:S04]  /*04e0*/  STG.E desc[UR8][R6.64+0x38], R13 ;  /* 0x0000380d06007986 */ /* 0x0049e8000c101908 */
[----:B---3--:R-:W2:Y:S01]  /*04f0*/  LDG.E R15, desc[UR8][R4.64+0x3c] ;  /* 0x00003c08040f7981 */ /* 0x008ea2000c1e1900 */
[----:B------:R-:W-:-:S04]  /*0500*/  IADD3 R8, PT, PT, R8, 0x10, RZ ;  /* 0x0000001008087810 */ /* 0x000fc80007ffe0ff */
[----:B------:R-:W-:Y:S01]  /*0510*/  ISETP.NE.AND P0, PT, R8, R3, PT ;  /* 0x000000030800720c */ /* 0x000fe20003f05270 */
[----:B--2---:R4:W-:-:S12]  /*0520*/  STG.E desc[UR8][R6.64+0x3c], R15 ;  /* 0x00003c0f06007986 */ /* 0x0049d8000c101908 */
[----:B------:R-:W-:Y:S05]  /*0530*/  @P0 BRA `(.L_x_6) ;  /* 0xfffffffc00600947 */ /* 0x000fea000383ffff */
.L_x_5:
[----:B------:R-:W-:Y:S05]  /*0540*/  BRA.U !UP1, `(.L_x_4) ;  /* 0x0000000109e87547 */ /* 0x000fea000b800000 */
[----:B------:R-:W-:Y:S02]  /*0550*/  UISETP.GE.U32.AND UP0, UPT, UR4, 0x8, UPT ;  /* 0x000000080400788c */ /* 0x000fe4000bf06070 */
[----:B------:R-:W-:-:S04]  /*0560*/  ULOP3.LUT UR6, UR5, 0x7, URZ, 0xc0, !UPT ;  /* 0x0000000705067892 */ /* 0x000fc8000f8ec0ff */
[----:B------:R-:W-:-:S03]  /*0570*/  UISETP.NE.AND UP1, UPT, UR6, URZ, UPT ;  /* 0x000000ff0600728c */ /* 0x000fc6000bf25270 */
[----:B------:R-:W-:Y:S08]  /*0580*/  BRA.U !UP0, `(.L_x_7) ;  /* 0x0000000108587547 */ /* 0x000ff0000b800000 */
        /* <DEDUP_REMOVED lines=13> */
[----:B------:R-:W3:Y:S04]  /*0660*/  LDG.E R17, desc[UR8][R4.64+0x10] ;  /* 0x0000100804117981 */ /* 0x000ee8000c1e1900 */
[----:B---3--:R2:W-:Y:S04]  /*0670*/  STG.E desc[UR8][R6.64+0x10], R17 ;  /* 0x0000101106007986 */ /* 0x0085e8000c101908 */
[----:B------:R-:W3:Y:S04]  /*0680*/  LDG.E R19, desc[UR8][R4.64+0x14] ;  /* 0x0000140804137981 */ /* 0x000ee8000c1e1900 */
[----:B---3--:R2:W-:Y:S04]  /*0690*/  STG.E desc[UR8][R6.64+0x14], R19 ;  /* 0x0000141306007986 */ /* 0x0085e8000c101908 */
[----:B0-----:R-:W3:Y:S04]  /*06a0*/  LDG.E R11, desc[UR8][R4.64+0x18] ;  /* 0x00001808040b7981 */ /* 0x001ee8000c1e1900 */
[----:B---3--:R2:W-:Y:S04]  /*06b0*/  STG.E desc[UR8][R6.64+0x18], R11 ;  /* 0x0000180b06007986 */ /* 0x0085e8000c101908 */
[----:B-1----:R-:W3:Y:S01]  /*06c0*/  LDG.E R9, desc[UR8][R4.64+0x1c] ;  /* 0x00001c0804097981 */ /* 0x002ee2000c1e1900 */
[----:B------:R-:W-:-:S03]  /*06d0*/  VIADD R3, R3, 0x8 ;  /* 0x0000000803037836 */ /* 0x000fc60000000000 */
[----:B---3--:R2:W-:Y:S04]  /*06e0*/  STG.E desc[UR8][R6.64+0x1c], R9 ;  /* 0x00001c0906007986 */ /* 0x0085e8000c101908 */
.L_x_7:
[----:B------:R-:W-:Y:S05]  /*06f0*/  BRA.U !UP1, `(.L_x_4) ;  /* 0x00000001097c7547 */ /* 0x000fea000b800000 */
[----:B------:R-:W-:Y:S02]  /*0700*/  UISETP.GE.U32.AND UP0, UPT, UR6, 0x4, UPT ;  /* 0x000000040600788c */ /* 0x000fe4000bf06070 */
[----:B------:R-:W-:-:S04]  /*0710*/  ULOP3.LUT UR7, UR5, 0x3, URZ, 0xc0, !UPT ;  /* 0x0000000305077892 */ /* 0x000fc8000f8ec0ff */
[----:B------:R-:W-:-:S03]  /*0720*/  UISETP.NE.AND UP1, UPT, UR7, URZ, UPT ;  /* 0x000000ff0700728c */ /* 0x000fc6000bf25270 */
[----:B------:R-:W-:Y:S08]  /*0730*/  BRA.U !UP0, `(.L_x_8) ;  /* 0x0000000108387547 */ /* 0x000ff0000b800000 */
[----:B------:R-:W0:Y:S01]  /*0740*/  LDC.64 R4, c[0x0][0x380] ;  /* 0x0000e000ff047b82 */ /* 0x000e220000000a00 */
[----:B--2-4-:R-:W-:-:S07]  /*0750*/  IMAD R11, R0, UR5, R3 ;  /* 0x00000005000b7c24 */ /* 0x014fce000f8e0203 */
        /* <DEDUP_REMOVED lines=9> */
[----:B------:R-:W2:Y:S01]  /*07f0*/  LDG.E R15, desc[UR8][R4.64+0xc] ;  /* 0x00000c08040f7981 */ /* 0x000ea2000c1e1900 */
[----:B------:R-:W-:-:S03]  /*0800*/  IADD3 R3, PT, PT, R3, 0x4, RZ ;  /* 0x0000000403037810 */ /* 0x000fc60007ffe0ff */
[----:B--2---:R0:W-:Y:S04]  /*0810*/  STG.E desc[UR8][R6.64+0xc], R15 ;  /* 0x00000c0f06007986 */ /* 0x0041e8000c101908 */
.L_x_8:
[----:B------:R-:W-:Y:S05]  /*0820*/  BRA.U !UP1, `(.L_x_4) ;  /* 0x0000000109307547 */ /* 0x000fea000b800000 */
[----:B0-2-4-:R-:W0:Y:S01]  /*0830*/  LDC.64 R8, c[0x0][0x380] ;  /* 0x0000e000ff087b82 */ /* 0x015e220000000a00 */
[----:B------:R-:W-:-:S07]  /*0840*/  UMOV UR4, URZ ;  /* 0x000000ff00047c82 */ /* 0x000fce0008000000 */
[----:B------:R-:W1:Y:S02]  /*0850*/  LDC.64 R10, c[0x0][0x388] ;  /* 0x0000e200ff0a7b82 */ /* 0x000e640000000a00 */
.L_x_9:
[----:B---3--:R-:W-:-:S04]  /*0860*/  IMAD R7, R0, UR5, R3 ;  /* 0x0000000500077c24 */ /* 0x008fc8000f8e0203 */
[----:B0-----:R-:W-:-:S06]  /*0870*/  IMAD.WIDE R4, R7, 0x4, R8 ;  /* 0x0000000407047825 */ /* 0x001fcc00078e0208 */
[----:B------:R-:W2:Y:S01]  /*0880*/  LDG.E R5, desc[UR8][R4.64] ;  /* 0x0000000804057981 */ /* 0x000ea2000c1e1900 */
[----:B-1----:R-:W-:Y:S01]  /*0890*/  IMAD.WIDE R6, R7, 0x4, R10 ;  /* 0x0000000407067825 */ /* 0x002fe200078e020a */
[----:B------:R-:W-:Y:S01]  /*08a0*/  UIADD3 UR4, UPT, UPT, UR4, 0x1, URZ ;  /* 0x0000000104047890 */ /* 0x000fe2000fffe0ff */
[----:B------:R-:W-:-:S03]  /*08b0*/  IADD3 R3, PT, PT, R3, 0x1, RZ ;  /* 0x0000000103037810 */ /* 0x000fc60007ffe0ff */
[----:B------:R-:W-:Y:S01]  /*08c0*/  UISETP.NE.AND UP0, UPT, UR4, UR7, UPT ;  /* 0x000000070400728c */ /* 0x000fe2000bf05270 */
[----:B--2---:R3:W-:Y:S08]  /*08d0*/  STG.E desc[UR8][R6.64], R5 ;  /* 0x0000000506007986 */ /* 0x0047f0000c101908 */
[----:B------:R-:W-:Y:S05]  /*08e0*/  BRA.U UP0, `(.L_x_9) ;  /* 0xfffffffd00dc7547 */ /* 0x000fea000b83ffff */
.L_x_4:
[----:B------:R-:W-:-:S04]  /*08f0*/  VIMNMX R2, PT, PT, R2, UR5, PT ;  /* 0x0000000502027c48 */ /* 0x000fc8000bfe0100 */
[----:B------:R-:W-:-:S13]  /*0900*/  ISETP.GE.AND P0, PT, R2, 0x2, PT ;  /* 0x000000020200780c */ /* 0x000fda0003f06270 */
[----:B------:R-:W-:Y:S05]  /*0910*/  @!P0 BRA `(.L_x_3) ;  /* 0x0000000c00cc8947 */ /* 0x000fea0003800000 */
[----:B------:R-:W-:-:S03]  /*0920*/  UIADD3 UR4, UPT, UPT, UR5, 0x3, URZ ;  /* 0x0000000305047890 */ /* 0x000fc6000fffe0ff */
[----:B------:R-:W-:Y:S01]  /*0930*/  UMOV UR5, 0x1 ;  /* 0x0000000100057882 */ /* 0x000fe20000000000 */
[----:B------:R-:W-:-:S04]  /*0940*/  ULOP3.LUT UR4, UR4, 0x3, URZ, 0xc0, !UPT ;  /* 0x0000000304047892 */ /* 0x000fc8000f8ec0ff */
[----:B------:R-:W-:-:S11]  /*0950*/  UISETP.NE.AND UP0, UPT, UR4, 0x1, UPT ;  /* 0x000000010400788c */ /* 0x000fd6000bf05270 */
.L_x_14:
[----:B------:R-:W5:Y:S01]  /*0960*/  LDCU UR6, c[0x0][0x3a8] ;  /* 0x00007500ff0677ac */ /* 0x000f620008000800 */
[----:B------:R-:W5:Y:S01]  /*0970*/  LDC R2, c[0x0][0x3b8] ;  /* 0x0000ee00ff027b82 */ /* 0x000f620000000800 */
[----:B012-4-:R-:W-:Y:S02]  /*0980*/  VIADD R13, R0, UR5 ;  /* 0x00000005000d7c36 */ /* 0x017fe40008000000 */
[----:B-1-3--:R-:W-:-:S05]  /*0990*/  HFMA2 R6, -RZ, RZ, 0, 5.9604644775390625e-08 ;  /* 0x00000001ff067431 */ /* 0x00afca00000001ff */
[----:B------:R-:W0:Y:S08]  /*09a0*/  LDC.64 R10, c[0x0][0x398] ;  /* 0x0000e600ff0a7b82 */ /* 0x000e300000000a00 */
[----:B------:R-:W1:Y:S01]  /*09b0*/  LDC.64 R14, c[0x0][0x390] ;  /* 0x0000e400ff0e7b82 */ /* 0x000e620000000a00 */
[----:B-----5:R-:W-:-:S04]  /*09c0*/  UIADD3 UR4, UPT, UPT, UR6, -0x2, URZ ;  /* 0xfffffffe06047890 */ /* 0x020fc8000fffe0ff */
[----:B------:R-:W-:Y:S01]  /*09d0*/  UISETP.GE.U32.AND UP1, UPT, UR4, 0x3, UPT ;  /* 0x000000030400788c */ /* 0x000fe2000bf26070 */
[C---:B------:R-:W-:Y:S01]  /*09e0*/  IADD3 R3, PT, PT, R13.reuse, -R2, RZ ;  /* 0x800000020d037210 */ /* 0x040fe20007ffe0ff */
[C---:B------:R-:W-:Y:S02]  /*09f0*/  IMAD R2, R13.reuse, UR6, RZ ;  /* 0x000000060d027c24 */ /* 0x040fe4000f8e02ff */
[----:B0-----:R-:W-:-:S04]  /*0a00*/  IMAD.WIDE.U32 R10, R13, 0x4, R10 ;  /* 0x000000040d0a7825 */ /* 0x001fc800078e000a */
[----:B-1----:R-:W-:-:S04]  /*0a10*/  IMAD.WIDE.U32 R12, R13, 0x4, R14 ;  /* 0x000000040d0c7825 */ /* 0x002fc800078e000e */
[----:B------:R-:W-:-:S04]  /*0a20*/  IMAD.WIDE R14, R3, 0x4, R14 ;  /* 0x00000004030e7825 */ /* 0x000fc800078e020e */
[----:B------:R-:W-:Y:S01]  /*0a30*/  IMAD R3, R3, UR6, RZ ;  /* 0x0000000603037c24 */ /* 0x000fe2000f8e02ff */
[----:B------:R-:W-:Y:S06]  /*0a40*/  BRA.U !UP1, `(.L_x_10) ;  /* 0x0000000509e07547 */ /* 0x000fec000b800000 */
[----:B------:R-:W0:Y:S01]  /*0a50*/  LDCU UR4, c[0x0][0x3a8] ;  /* 0x00007500ff0477ac */ /* 0x000e220008000800 */
[----:B------:R-:W1:Y:S01]  /*0a60*/  LDC R6, c[0x0][0x388] ;  /* 0x0000e200ff067b82 */ /* 0x000e620000000800 */
[----:B------:R-:W-:Y:S01]  /*0a70*/  VIADD R8, R3, 0x1 ;  /* 0x0000000103087836 */ /* 0x000fe20000000000 */
[----:B------:R-:W-:Y:S01]  /*0a80*/  MOV R24, 0x1 ;  /* 0x0000000100187802 */ /* 0x000fe20000000f00 */
[----:B------:R-:W2:Y:S01]  /*0a90*/  LDCU UR10, c[0x0][0x3ac] ;  /* 0x00007580ff0a77ac */ /* 0x000ea20008000800 */
[----:B------:R-:W-:Y:S01]  /*0aa0*/  MOV R4, 0x2 ;  /* 0x0000000200047802 */ /* 0x000fe20000000f00 */
[----:B------:R-:W3:Y:S03]  /*0ab0*/  LDCU.64 UR6, c[0x0][0x3b0] ;  /* 0x00007600ff0677ac */ /* 0x000ee60008000a00 */
[----:B------:R-:W4:Y:S08]  /*0ac0*/  LDC R7, c[0x0][0x38c] ;  /* 0x0000e300ff077b82 */ /* 0x000f300000000800 */
[----:B------:R-:W1:Y:S01]  /*0ad0*/  LDC R26, c[0x0][0x380] ;  /* 0x0000e000ff1a7b82 */ /* 0x000e620000000800 */
[----:B0-----:R-:W-:-:S04]  /*0ae0*/  UIADD3 UR4, UPT, UPT, UR4, -0x1, URZ ;  /* 0xffffffff04047890 */ /* 0x001fc8000fffe0ff */
[----:B------:R-:W-:Y:S01]  /*0af0*/  ULOP3.LUT UR4, UR4, 0xfffffffc, URZ, 0xc0, !UPT ;  /* 0xfffffffc04047892 */ /* 0x000fe2000f8ec0ff */
[----:B--2---:R-:W-:Y:S02]  /*0b00*/  IMAD.U32 R9, RZ, RZ, UR10 ;  /* 0x0000000aff097e24 */ /* 0x004fe4000f8e00ff */
[----:B------:R-:W0:Y:S01]  /*0b10*/  LDC R5, c[0x0][0x384] ;  /* 0x0000e100ff057b82 */ /* 0x000e220000000800 */
[----:B---3--:R-:W-:-:S12]  /*0b20*/  UIADD3 UR4, UPT, UPT, -UR4, URZ, URZ ;  /* 0x000000ff04047290 */ /* 0x008fd8000fffe1ff */
.L_x_11:
[----:B--2---:R-:W2:Y:S01]  /*0b30*/  LDC.64 R18, c[0x0][0x388] ;  /* 0x0000e200ff127b82 */ /* 0x004ea20000000a00 */
[----:B------:R-:W3:Y:S01]  /*0b40*/  LDG.E R22, desc[UR8][R14.64] ;  /* 0x000000080e167981 */ /* 0x000ee2000c1e1900 */
[----:B------:R-:W-:Y:S02]  /*0b50*/  IADD3 R21, PT, PT, R2, 0x1, RZ ;  /* 0x0000000102157810 */ /* 0x000fe40007ffe0ff */
[----:B0-----:R-:W-:-:S03]  /*0b60*/  MOV R27, R5 ;  /* 0x00000005001b7202 */ /* 0x001fc60000000f00 */
[----:B-1----:R-:W-:-:S06]  /*0b70*/  IMAD.WIDE.U32 R16, R21, 0x4, R26 ;  /* 0x0000000415107825 */ /* 0x002fcc00078e001a */
[----:B------:R-:W5:Y:S01]  /*0b80*/  LDG.E R16, desc[UR8][R16.64] ;  /* 0x0000000810107981 */ /* 0x000f62000c1e1900 */
[----:B--2---:R-:W-:-:S05]  /*0b90*/  IMAD.WIDE R18, R8, 0x4, R18 ;  /* 0x0000000408127825 */ /* 0x004fca00078e0212 */
[----:B------:R-:W2:Y:S04]  /*0ba0*/  LDG.E R25, desc[UR8][R18.64+0x4] ;  /* 0x0000040812197981 */ /* 0x000ea8000c1e1900 */
[----:B------:R-:W4:Y:S04]  /*0bb0*/  LDG.E R20, desc[UR8][R18.64+-0x4] ;  /* 0xfffffc0812147981 */ /* 0x000f28000c1e1900 */
[----:B------:R-:W5:Y:S01]  /*0bc0*/  LDG.E R23, desc[UR8][R18.64] ;  /* 0x0000000812177981 */ /* 0x000f62000c1e1900 */
[----:B---3--:R-:W-:Y:S01]  /*0bd0*/  FADD R28, R22, UR7 ;  /* 0x00000007161c7e21 */ /* 0x008fe20008000000 */
[----:B--2---:R-:W-:Y:S01]  /*0be0*/  FADD R25, R25, UR6 ;  /* 0x0000000619197e21 */ /* 0x004fe20008000000 */
[----:B----4-:R-:W-:-:S04]  /*0bf0*/  FADD R20, R20, UR6 ;  /* 0x0000000614147e21 */ /* 0x010fc80008000000 */
[----:B------:R-:W-:-:S04]  /*0c00*/  FMNMX R25, R25, R28, PT ;  /* 0x0000001c19197209 */ /* 0x000fc80003800000 */
[----:B-----5:R-:W-:Y:S01]  /*0c10*/  FMNMX3 R23, R23, R20, R25, PT ;  /* 0x0000001417177276 */ /* 0x020fe20003800019 */
[----:B------:R-:W-:-:S04]  /*0c20*/  IMAD.WIDE.U32 R20, R21, 0x4, R6 ;  /* 0x0000000415147825 */ /* 0x000fc800078e0006 */
[----:B------:R-:W-:Y:S02]  /*0c30*/  FADD R23, R16, R23 ;  /* 0x0000001710177221 */ /* 0x000fe40000000000 */
[----:B------:R-:W0:Y:S02]  /*0c40*/  LDC.64 R16, c[0x0][0x388] ;  /* 0x0000e200ff107b82 */ /* 0x000e240000000a00 */
[----:B------:R-:W-:-:S05]  /*0c50*/  FADD R27, -R22, R23 ;  /* 0x00000017161b7221 */ /* 0x000fca0000000100 */
[----:B------:R1:W-:Y:S04]  /*0c60*/  STG.E desc[UR8][R20.64], R27 ;  /* 0x0000001b14007986 */ /* 0x0003e8000c101908 */
[----:B------:R-:W2:Y:S01]  /*0c70*/  LDG.E R22, desc[UR8][R12.64] ;  /* 0x000000080c167981 */ /* 0x000ea2000c1e1900 */
[----:B------:R-:W-:Y:S02]  /*0c80*/  SHF.R.S32.HI R23, RZ, 0x1f, R3 ;  /* 0x0000001fff177819 */ /* 0x000fe40000011403 */
[----:B------:R-:W-:-:S04]  /*0c90*/  IADD3 R25, P1, PT, R3, R24, RZ ;  /* 0x0000001803197210 */ /* 0x000fc80007f3e0ff */
[----:B------:R-:W-:Y:S02]  /*0ca0*/  LEA.HI.X.SX32 R28, R24, R23, 0x1, P1 ;  /* 0x00000017181c7211 */ /* 0x000fe400008f0eff */
[----:B0-----:R-:W-:-:S04]  /*0cb0*/  LEA R16, P1, R25, R16, 0x2 ;  /* 0x0000001019107211 */ /* 0x001fc800078210ff */
[----:B------:R-:W-:Y:S02]  /*0cc0*/  LEA.HI.X R17, R25, R17, R28, 0x2, P1 ;  /* 0x0000001119117211 */ /* 0x000fe400008f141c */
[----:B--2---:R-:W-:-:S13]  /*0cd0*/  FSETP.GEU.AND P0, PT, R27, R22, PT ;  /* 0x000000161b00720b */ /* 0x004fda0003f0e000 */
[----:B------:R-:W-:Y:S01]  /*0ce0*/  @!P0 VIADD R22, R9, 0x1 ;  /* 0x0000000109168836 */ /* 0x000fe20000000000 */
[----:B------:R0:W-:Y:S04]  /*0cf0*/  @!P0 STG.E desc[UR8][R12.64], R27 ;  /* 0x0000001b0c008986 */ /* 0x0001e8000c101908 */
[----:B------:R-:W-:-:S05]  /*0d00*/  @!P0 I2FP.F32.S32 R29, R22 ;  /* 0x00000016001d8245 */ /* 0x000fca0000201400 */
[----:B------:R-:W-:Y:S04]  /*0d10*/  @!P0 STG.E desc[UR8][R10.64], R29 ;  /* 0x0000001d0a008986 */ /* 0x000fe8000c101908 */
[----:B-1----:R-:W2:Y:S04]  /*0d20*/  LDG.E R21, desc[UR8][R16.64+0x8] ;  /* 0x0000080810157981 */ /* 0x002ea8000c1e1900 */
[----:B------:R-:W3:Y:S04]  /*0d30*/  LDG.E R25, desc[UR8][R14.64] ;  /* 0x000000080e197981 */ /* 0x000ee8000c1e1900 */
[----:B------:R-:W4:Y:S04]  /*0d40*/  LDG.E R18, desc[UR8][R18.64] ;  /* 0x0000000812127981 */ /* 0x000f28000c1e1900 */
[----:B------:R-:W0:Y:S01]  /*0d50*/  LDG.E R20, desc[UR8][R16.64+0x4] ;  /* 0x0000040810147981 */ /* 0x000e22000c1e1900 */
[----:B------:R-:W-:Y:S01]  /*0d60*/  HFMA2 R22, -RZ, RZ, 0, 4.76837158203125e-07 ;  /* 0x00000008ff167431 */ /* 0x000fe200000001ff */
[----:B------:R-:W-:-:S04]  /*0d70*/  MOV R23, 0x0 ;  /* 0x0000000000177802 */ /* 0x000fc80000000f00 */
[----:B------:R-:W-:-:S04]  /*0d80*/  IMAD.WIDE.U32 R22, R2, 0x4, R22 ;  /* 0x0000000402167825 */ /* 0x000fc800078e0016 */
[----:B--2---:R-:W-:Y:S01]  /*0d90*/  FADD R21, R21, UR6 ;  /* 0x0000000615157e21 */ /* 0x004fe20008000000 */
[----:B---3--:R-:W-:-:S05]  /*0da0*/  FADD R28, R25, UR7 ;  /* 0x00000007191c7e21 */ /* 0x008fca0008000000 */
[----:B------:R-:W-:Y:S01]  /*0db0*/  FMNMX R28, R21, R28, PT ;  /* 0x0000001c151c7209 */ /* 0x000fe20003800000 */
[----:B----4-:R-:W-:-:S05]  /*0dc0*/  FADD R21, R18, UR6 ;  /* 0x0000000612157e21 */ /* 0x010fca0008000000 */
[----:B0-----:R-:W-:Y:S02]  /*0dd0*/  FMNMX3 R27, R20, R21, R28, PT ;  /* 0x00000015141b7276 */ /* 0x001fe4000380001c */
[----:B------:R-:W-:-:S05]  /*0de0*/  IADD3 R20, P0, PT, R22, R26, RZ ;  /* 0x0000001a16147210 */ /* 0x000fca0007f1e0ff */
[----:B------:R-:W-:-:S05]  /*0df0*/  IMAD.X R21, R23, 0x1, R5, P0 ;  /* 0x0000000117157824 */ /* 0x000fca00000e0605 */
[----:B------:R-:W2:Y:S02]  /*0e00*/  LDG.E R18, desc[UR8][R20.64] ;  /* 0x0000000814127981 */ /* 0x000ea4000c1e1900 */
[----:B--2---:R-:W-:Y:S01]  /*0e10*/  FADD R28, R18, R27 ;  /* 0x0000001b121c7221 */ /* 0x004fe20000000000 */
[----:B------:R-:W-:-:S03]  /*0e20*/  IADD3 R18, P0, PT, R22, R6, RZ ;  /* 0x0000000616127210 */ /* 0x000fc60007f1e0ff */
[----:B------:R-:W-:Y:S01]  /*0e30*/  FADD R25, -R25, R28 ;  /* 0x0000001c19197221 */ /* 0x000fe20000000100 */
[----:B------:R-:W-:-:S05]  /*0e40*/  IADD3.X R19, PT, PT, R23, R7, RZ, P0, !PT ;  /* 0x0000000717137210 */ /* 0x000fca00007fe4ff */
[----:B------:R-:W-:Y:S04]  /*0e50*/  STG.E desc[UR8][R18.64], R25 ;  /* 0x0000001912007986 */ /* 0x000fe8000c101908 */
[----:B------:R-:W2:Y:S02]  /*0e60*/  LDG.E R22, desc[UR8][R12.64] ;  /* 0x000000080c167981 */ /* 0x000ea4000c1e1900 */
[----:B--2---:R-:W-:-:S13]  /*0e70*/  FSETP.GEU.AND P0, PT, R25, R22, PT ;  /* 0x000000161900720b */ /* 0x004fda0003f0e000 */
[----:B------:R-:W-:-:S04]  /*0e80*/  @!P0 IADD3 R22, PT, PT, R9, 0x2, RZ ;  /* 0x0000000209168810 */ /* 0x000fc80007ffe0ff */
[----:B------:R-:W-:Y:S01]  /*0e90*/  @!P0 I2FP.F32.S32 R27, R22 ;  /* 0x00000016001b8245 */ /* 0x000fe20000201400 */
[----:B------:R0:W-:Y:S04]  /*0ea0*/  @!P0 STG.E desc[UR8][R12.64], R25 ;  /* 0x000000190c008986 */ /* 0x0001e8000c101908 */
[----:B------:R1:W-:Y:S04]  /*0eb0*/  @!P0 STG.E desc[UR8][R10.64], R27 ;  /* 0x0000001b0a008986 */ /* 0x0003e8000c101908 */
[----:B------:R-:W2:Y:S04]  /*0ec0*/  LDG.E R28, desc[UR8][R16.64+0xc] ;  /* 0x00000c08101c7981 */ /* 0x000ea8000c1e1900 */
[----:B------:R-:W3:Y:S04]  /*0ed0*/  LDG.E R22, desc[UR8][R14.64] ;  /* 0x000000080e167981 */ /* 0x000ee8000c1e1900 */
[----:B0-----:R-:W4:Y:S04]  /*0ee0*/  LDG.E R25, desc[UR8][R16.64+0x4] ;  /* 0x0000040810197981 */ /* 0x001f28000c1e1900 */
[----:B------:R-:W5:Y:S01]  /*0ef0*/  LDG.E R23, desc[UR8][R16.64+0x8] ;  /* 0x0000080810177981 */ /* 0x000f62000c1e1900 */
[----:B--2---:R-:W-:Y:S01]  /*0f00*/  FADD R28, R28, UR6 ;  /* 0x000000061c1c7e21 */ /* 0x004fe20008000000 */
[----:B---3--:R-:W-:-:S05]  /*0f10*/  FADD R29, R22, UR7 ;  /* 0x00000007161d7e21 */ /* 0x008fca0008000000 */
[----:B------:R-:W-:Y:S01]  /*0f20*/  FMNMX R29, R28, R29, PT ;  /* 0x0000001d1c1d7209 */ /* 0x000fe20003800000 */
[----:B----4-:R-:W-:-:S05]  /*0f30*/  FADD R28, R25, UR6 ;  /* 0x00000006191c7e21 */ /* 0x010fca0008000000 */
[----:B-----5:R-:W-:Y:S02]  /*0f40*/  FMNMX3 R28, R23, R28, R29, PT ;  /* 0x0000001c171c7276 */ /* 0x020fe4000380001d */
[----:B------:R-:W2:Y:S03]  /*0f50*/  LDG.E R23, desc[UR8][R20.64+0x4] ;  /* 0x0000040814177981 */ /* 0x000ea6000c1e1900 */
[----:B--2---:R-:W-:-:S04]  /*0f60*/  FADD R23, R23, R28 ;  /* 0x0000001c17177221 */ /* 0x004fc80000000000 */
[----:B------:R-:W-:-:S05]  /*0f70*/  FADD R23, -R22, R23 ;  /* 0x0000001716177221 */ /* 0x000fca0000000100 */
[----:B------:R-:W-:Y:S04]  /*0f80*/  STG.E desc[UR8][R18.64+0x4], R23 ;  /* 0x0000041712007986 */ /* 0x000fe8000c101908 */
[----:B------:R-:W2:Y:S02]  /*0f90*/  LDG.E R22, desc[UR8][R12.64] ;  /* 0x000000080c167981 */ /* 0x000ea4000c1e1900 */
[----:B--2---:R-:W-:-:S13]  /*0fa0*/  FSETP.GEU.AND P0, PT, R23, R22, PT ;  /* 0x000000161700720b */ /* 0x004fda0003f0e000 */
[----:B------:R-:W-:Y:S01]  /*0fb0*/  @!P0 VIADD R22, R9, 0x3 ;  /* 0x0000000309168836 */ /* 0x000fe20000000000 */
[----:B------:R0:W-:Y:S04]  /*0fc0*/  @!P0 STG.E desc[UR8][R12.64], R23 ;  /* 0x000000170c008986 */ /* 0x0001e8000c101908 */
[----:B-1----:R-:W-:-:S05]  /*0fd0*/  @!P0 I2FP.F32.S32 R27, R22 ;  /* 0x00000016001b8245 */ /* 0x002fca0000201400 */
[----:B------:R2:W-:Y:S04]  /*0fe0*/  @!P0 STG.E desc[UR8][R10.64], R27 ;  /* 0x0000001b0a008986 */ /* 0x0005e8000c101908 */
[----:B------:R-:W3:Y:S04]  /*0ff0*/  LDG.E R28, desc[UR8][R16.64+0x10] ;  /* 0x00001008101c7981 */ /* 0x000ee8000c1e1900 */
[----:B------:R-:W4:Y:S04]  /*1000*/  LDG.E R22, desc[UR8][R14.64] ;  /* 0x000000080e167981 */ /* 0x000f28000c1e1900 */
[----:B0-----:R-:W5:Y:S04]  /*1010*/  LDG.E R23, desc[UR8][R16.64+0x8] ;  /* 0x0000080810177981 */ /* 0x001f68000c1e1900 */
[----:B------:R-:W2:Y:S04]  /*1020*/  LDG.E R25, desc[UR8][R16.64+0xc] ;  /* 0x00000c0810197981 */ /* 0x000ea8000c1e1900 */
[----:B------:R4:W2:Y:S01]  /*1030*/  LDG.E R20, desc[UR8][R20.64+0x8] ;  /* 0x0000080814147981 */ /* 0x0008a2000c1e1900 */
[----:B---3--:R-:W-:Y:S01]  /*1040*/  FADD R29, R28, UR6 ;  /* 0x000000061c1d7e21 */ /* 0x008fe20008000000 */
[----:B----4-:R-:W-:Y:S01]  /*1050*/  FADD R21, R22, UR7 ;  /* 0x0000000716157e21 */ /* 0x010fe20008000000 */
[----:B-----5:R-:W-:-:S04]  /*1060*/  FADD R28, R23, UR6 ;  /* 0x00000006171c7e21 */ /* 0x020fc80008000000 */
[----:B------:R-:W-:-:S04]  /*1070*/  FMNMX R29, R29, R21, PT ;  /* 0x000000151d1d7209 */ /* 0x000fc80003800000 */
[----:B--2---:R-:W-:-:S05]  /*1080*/  FMNMX3 R25, R25, R28, R29, PT ;  /* 0x0000001c19197276 */ /* 0x004fca000380001d */
[----:B------:R-:W-:-:S04]  /*1090*/  FADD R25, R20, R25 ;  /* 0x0000001914197221 */ /* 0x000fc80000000000 */
[----:B------:R-:W-:-:S05]  /*10a0*/  FADD R25, -R22, R25 ;  /* 0x0000001916197221 */ /* 0x000fca0000000100 */
[----:B------:R2:W-:Y:S04]  /*10b0*/  STG.E desc[UR8][R18.64+0x8], R25 ;  /* 0x0000081912007986 */ /* 0x0005e8000c101908 */
[----:B------:R-:W3:Y:S01]  /*10c0*/  LDG.E R22, desc[UR8][R12.64] ;  /* 0x000000080c167981 */ /* 0x000ee2000c1e1900 */
[----:B------:R-:W-:Y:S01]  /*10d0*/  UIADD3 UR4, UPT, UPT, UR4, 0x4, URZ ;  /* 0x0000000404047890 */ /* 0x000fe2000fffe0ff */
[----:B------:R-:W-:-:S03]  /*10e0*/  IADD3 R9, PT, PT, R9, 0x4, RZ ;  /* 0x0000000409097810 */ /* 0x000fc60007ffe0ff */
[----:B------:R-:W-:Y:S01]  /*10f0*/  UISETP.NE.AND UP1, UPT, UR4, URZ, UPT ;  /* 0x000000ff0400728c */ /* 0x000fe2000bf25270 */
[----:B------:R-:W-:Y:S01]  /*1100*/  IADD3 R6, P1, PT, R6, 0x10, RZ ;  /* 0x0000001006067810 */ /* 0x000fe20007f3e0ff */
[----:B------:R-:W-:Y:S01]  /*1110*/  VIADD R8, R8, 0x4 ;  /* 0x0000000408087836 */ /* 0x000fe20000000000 */
[----:B------:R-:W-:Y:S02]  /*1120*/  IADD3 R4, PT, PT, R4, 0x4, RZ ;  /* 0x0000000404047810 */ /* 0x000fe40007ffe0ff */
[----:B------:R-:W-:Y:S02]  /*1130*/  IADD3 R24, PT, PT, R24, 0x4, RZ ;  /* 0x0000000418187810 */ /* 0x000fe40007ffe0ff */
[----:B------:R-:W-:Y:S02]  /*1140*/  IADD3.X R7, PT, PT, RZ, R7, RZ, P1, !PT ;  /* 0x00000007ff077210 */ /* 0x000fe40000ffe4ff */
[----:B---3--:R-:W-:-:S13]  /*1150*/  FSETP.GEU.AND P0, PT, R25, R22, PT ;  /* 0x000000161900720b */ /* 0x008fda0003f0e000 */
[----:B------:R-:W-:Y:S01]  /*1160*/  @!P0 I2FP.F32.S32 R17, R9 ;  /* 0x0000000900118245 */ /* 0x000fe20000201400 */
[----:B------:R2:W-:Y:S04]  /*1170*/  @!P0 STG.E desc[UR8][R12.64], R25 ;  /* 0x000000190c008986 */ /* 0x0005e8000c101908 */
[----:B------:R2:W-:Y:S01]  /*1180*/  @!P0 STG.E desc[UR8][R10.64], R17 ;  /* 0x000000110a008986 */ /* 0x0005e2000c101908 */
[----:B------:R-:W-:-:S04]  /*1190*/  IADD3 R26, P0, PT, R26, 0x10, RZ ;  /* 0x000000101a1a7810 */ /* 0x000fc80007f1e0ff */
[----:B------:R-:W-:Y:S01]  /*11a0*/  IADD3.X R5, PT, PT, RZ, R5, RZ, P0, !PT ;  /* 0x00000005ff057210 */ /* 0x000fe200007fe4ff */
[----:B------:R-:W-:Y:S08]  /*11b0*/  BRA.U UP1, `(.L_x_11) ;  /* 0xfffffff9015c7547 */ /* 0x000ff0000b83ffff */
[----:B------:R-:W-:-:S07]  /*11c0*/  IADD3 R6, PT, PT, R4, -0x1, RZ ;  /* 0xffffffff04067810 */ /* 0x000fce0007ffe0ff */
.L_x_10:
[----:B------:R-:W0:Y:S02]  /*11d0*/  LDCU UR4, c[0x0][0x3a8] ;  /* 0x00007500ff0477ac */ /* 0x000e240008000800 */
[----:B0-----:R-:W-:-:S04]  /*11e0*/  UIADD3 UR6, UPT, UPT, UR4, -0x1, URZ ;  /* 0xffffffff04067890 */ /* 0x001fc8000fffe0ff */
[----:B------:R-:W-:-:S09]  /*11f0*/  ULOP3.LUT UP1, URZ, UR6, 0x3, URZ, 0xc0, !UPT ;  /* 0x0000000306ff7892 */ /* 0x000fd2000f82c0ff */
[----:B------:R-:W-:Y:S05]  /*1200*/  BRA.U !UP1, `(.L_x_12) ;  /* 0x0000000509807547 */ /* 0x000fea000b800000 */
[----:B------:R-:W-:-:S04]  /*1210*/  UIADD3 UR4, UPT, UPT, UR4, 0x3, URZ ;  /* 0x0000000304047890 */ /* 0x000fc8000fffe0ff */
[----:B------:R-:W-:Y:S01]  /*1220*/  ULOP3.LUT UP1, URZ, UR4, 0x1, URZ, 0xc0, !UPT ;  /* 0x0000000104ff7892 */ /* 0x000fe2000f82c0ff */
[----:B------:R-:W-:Y:S10]  /*1230*/  BRA.U !UP0, `(.L_x_13) ;  /* 0x0000000508007547 */ /* 0x000ff4000b800000 */
[----:B------:R-:W0:Y:S01]  /*1240*/  LDC.64 R8, c[0x0][0x388] ;  /* 0x0000e200ff087b82 */ /* 0x000e220000000a00 */
[----:B------:R-:W-:Y:S01]  /*1250*/  IMAD.IADD R5, R3, 0x1, R6 ;  /* 0x0000000103057824 */ /* 0x000fe200078e0206 */
[----:B------:R-:W3:Y:S06]  /*1260*/  LDG.E R7, desc[UR8][R14.64] ;  /* 0x000000080e077981 */ /* 0x000eec000c1e1900 */
[----:B--2---:R-:W1:Y:S01]  /*1270*/  LDC.64 R16, c[0x0][0x380] ;  /* 0x0000e000ff107b82 */ /* 0x004e620000000a00 */
[----:B------:R-:W-:Y:S01]  /*1280*/  IADD3 R19, PT, PT, R2, R6, RZ ;  /* 0x0000000602137210 */ /* 0x000fe20007ffe0ff */
[----:B------:R-:W3:Y:S01]  /*1290*/  LDCU.64 UR6, c[0x0][0x3b0] ;  /* 0x00007600ff0677ac */ /* 0x000ee20008000a00 */
[----:B0-----:R-:W-:-:S05]  /*12a0*/  IMAD.WIDE R4, R5, 0x4, R8 ;  /* 0x0000000405047825 */ /* 0x001fca00078e0208 */
[----:B------:R-:W2:Y:S04]  /*12b0*/  LDG.E R21, desc[UR8][R4.64+0x4] ;  /* 0x0000040804157981 */ /* 0x000ea8000c1e1900 */
[----:B------:R-:W4:Y:S01]  /*12c0*/  LDG.E R20, desc[UR8][R4.64+-0x4] ;  /* 0xfffffc0804147981 */ /* 0x000f22000c1e1900 */
[----:B-1----:R-:W-:-:S03]  /*12d0*/  IMAD.WIDE.U32 R16, R19, 0x4, R16 ;  /* 0x0000000413107825 */ /* 0x002fc600078e0010 */
[----:B------:R-:W5:Y:S04]  /*12e0*/  LDG.E R18, desc[UR8][R4.64] ;  /* 0x0000000804127981 */ /* 0x000f68000c1e1900 */
[----:B------:R-:W5:Y:S01]  /*12f0*/  LDG.E R16, desc[UR8][R16.64] ;  /* 0x0000000810107981 */ /* 0x000f62000c1e1900 */
[----:B---3--:R-:W-:Y:S01]  /*1300*/  FADD R23, R7, UR7 ;  /* 0x0000000707177e21 */ /* 0x008fe20008000000 */
[----:B--2---:R-:W-:Y:S01]  /*1310*/  FADD R22, R21, UR6 ;  /* 0x0000000615167e21 */ /* 0x004fe20008000000 */
[----:B----4-:R-:W-:-:S04]  /*1320*/  FADD R21, R20, UR6 ;  /* 0x0000000614157e21 */ /* 0x010fc80008000000 */
[----:B------:R-:W-:-:S04]  /*1330*/  FMNMX R22, R22, R23, PT ;  /* 0x0000001716167209 */ /* 0x000fc80003800000 */
[----:B-----5:R-:W-:-:S05]  /*1340*/  FMNMX3 R21, R18, R21, R22, PT ;  /* 0x0000001512157276 */ /* 0x020fca0003800016 */
[----:B------:R-:W-:Y:S01]  /*1350*/  FADD R18, R16, R21 ;  /* 0x0000001510127221 */ /* 0x000fe20000000000 */
[----:B------:R-:W-:Y:S01]  /*1360*/  IMAD.WIDE.U32 R20, R19, 0x4, R8 ;  /* 0x0000000413147825 */ /* 0x000fe200078e0008 */
[----:B------:R-:W0:Y:S03]  /*1370*/  LDC.64 R16, c[0x0][0x380] ;  /* 0x0000e000ff107b82 */ /* 0x000e260000000a00 */
[----:B------:R-:W-:-:S05]  /*1380*/  FADD R27, -R7, R18 ;  /* 0x00000012071b7221 */ /* 0x000fca0000000100 */
[----:B------:R1:W-:Y:S01]  /*1390*/  STG.E desc[UR8][R20.64], R27 ;  /* 0x0000001b14007986 */ /* 0x0003e2000c101908 */
[----:B------:R-:W2:Y:S03]  /*13a0*/  LDC.64 R8, c[0x0][0x388] ;  /* 0x0000e200ff087b82 */ /* 0x000ea60000000a00 */
[----:B------:R-:W3:Y:S01]  /*13b0*/  LDG.E R7, desc[UR8][R12.64] ;  /* 0x000000080c077981 */ /* 0x000ee2000c1e1900 */
[----:B------:R-:W-:Y:S02]  /*13c0*/  SHF.R.S32.HI R22, RZ, 0x1f, R6 ;  /* 0x0000001fff167819 */ /* 0x000fe40000011406 */
[----:B------:R-:W-:-:S04]  /*13d0*/  IADD3 R19, P1, PT, R3, R6, RZ ;  /* 0x0000000603137210 */ /* 0x000fc80007f3e0ff */
[----:B------:R-:W-:Y:S02]  /*13e0*/  LEA.HI.X.SX32 R24, R3, R22, 0x1, P1 ;  /* 0x0000001603187211 */ /* 0x000fe400008f0eff */
[----:B-1----:R-:W-:Y:S02]  /*13f0*/  IADD3 R20, P1, PT, R2, R6, RZ ;  /* 0x0000000602147210 */ /* 0x002fe40007f3e0ff */
[----:B--2---:R-:W-:-:S04]  /*1400*/  LEA R18, P2, R19, R8, 0x2 ;  /* 0x0000000813127211 */ /* 0x004fc800078410ff */
[----:B------:R-:W-:Y:S01]  /*1410*/  LEA.HI.X R19, R19, R9, R24, 0x2, P2 ;  /* 0x0000000913137211 */ /* 0x000fe200010f1418 */
[----:B------:R-:W-:Y:S01]  /*1420*/  IMAD.SHL.U32 R21, R20, 0x4, RZ ;  /* 0x0000000414157824 */ /* 0x000fe200078e00ff */
[----:B------:R-:W-:-:S04]  /*1430*/  IADD3.X R25, PT, PT, RZ, R22, RZ, P1, !PT ;  /* 0x00000016ff197210 */ /* 0x000fc80000ffe4ff */
[----:B------:R-:W-:Y:S02]  /*1440*/  SHF.L.U64.HI R20, R20, 0x2, R25 ;  /* 0x0000000214147819 */ /* 0x000fe40000010219 */
[----:B---3--:R-:W-:-:S13]  /*1450*/  FSETP.GEU.AND P0, PT, R27, R7, PT ;  /* 0x000000071b00720b */ /* 0x008fda0003f0e000 */
[----:B------:R-:W1:Y:S01]  /*1460*/  @!P0 LDC R7, c[0x0][0x3ac] ;  /* 0x0000eb00ff078b82 */ /* 0x000e620000000800 */
[----:B------:R-:W-:Y:S01]  /*1470*/  @!P0 STG.E desc[UR8][R12.64], R27 ;  /* 0x0000001b0c008986 */ /* 0x000fe2000c101908 */
[----:B-1----:R-:W-:-:S04]  /*1480*/  @!P0 IADD3 R7, PT, PT, R6, R7, RZ ;  /* 0x0000000706078210 */ /* 0x002fc80007ffe0ff */
[----:B------:R-:W-:-:S05]  /*1490*/  @!P0 I2FP.F32.S32 R23, R7 ;  /* 0x0000000700178245 */ /* 0x000fca0000201400 */
[----:B------:R1:W-:Y:S04]  /*14a0*/  @!P0 STG.E desc[UR8][R10.64], R23 ;  /* 0x000000170a008986 */ /* 0x0003e8000c101908 */
[----:B------:R-:W2:Y:S04]  /*14b0*/  LDG.E R24, desc[UR8][R18.64+0x8] ;  /* 0x0000080812187981 */ /* 0x000ea8000c1e1900 */
[----:B------:R-:W3:Y:S01]  /*14c0*/  LDG.E R7, desc[UR8][R14.64] ;  /* 0x000000080e077981 */ /* 0x000ee2000c1e1900 */
[----:B0-----:R-:W-:-:S03]  /*14d0*/  IADD3 R16, P0, PT, R21, R16, RZ ;  /* 0x0000001015107210 */ /* 0x001fc60007f1e0ff */
[----:B------:R-:W1:Y:S01]  /*14e0*/  LDG.E R4, desc[UR8][R4.64] ;  /* 0x0000000804047981 */ /* 0x000e62000c1e1900 */
[----:B------:R-:W-:-:S03]  /*14f0*/  IADD3.X R17, PT, PT, R20, R17, RZ, P0, !PT ;  /* 0x0000001114117210 */ /* 0x000fc600007fe4ff */
[----:B------:R-:W4:Y:S04]  /*1500*/  LDG.E R22, desc[UR8][R18.64+0x4] ;  /* 0x0000040812167981 */ /* 0x000f28000c1e1900 */
[----:B------:R-:W5:Y:S01]  /*1510*/  LDG.E R16, desc[UR8][R16.64+0x4] ;  /* 0x0000040810107981 */ /* 0x000f62000c1e1900 */
[----:B------:R-:W-:-:S04]  /*1520*/  IADD3 R8, P0, PT, R21, R8, RZ ;  /* 0x0000000815087210 */ /* 0x000fc80007f1e0ff */
[----:B------:R-:W-:Y:S01]  /*1530*/  IADD3.X R9, PT, PT, R20, R9, RZ, P0, !PT ;  /* 0x0000000914097210 */ /* 0x000fe200007fe4ff */
[----:B--2---:R-:W-:Y:S01]  /*1540*/  FADD R24, R24, UR6 ;  /* 0x0000000618187e21 */ /* 0x004fe20008000000 */
[----:B---3--:R-:W-:Y:S01]  /*1550*/  FADD R25, R7, UR7 ;  /* 0x0000000707197e21 */ /* 0x008fe20008000000 */
[----:B-1----:R-:W-:-:S04]  /*1560*/  FADD R23, R4, UR6 ;  /* 0x0000000604177e21 */ /* 0x002fc80008000000 */
[----:B------:R-:W-:-:S04]  /*1570*/  FMNMX R24, R24, R25, PT ;  /* 0x0000001918187209 */ /* 0x000fc80003800000 */
[----:B----4-:R-:W-:-:S05]  /*1580*/  FMNMX3 R23, R22, R23, R24, PT ;  /* 0x0000001716177276 */ /* 0x010fca0003800018 */
[----:B-----5:R-:W-:-:S04]  /*1590*/  FADD R4, R16, R23 ;  /* 0x0000001710047221 */ /* 0x020fc80000000000 */
[----:B------:R-:W-:-:S05]  /*15a0*/  FADD R7, -R7, R4 ;  /* 0x0000000407077221 */ /* 0x000fca0000000100 */
[----:B------:R0:W-:Y:S04]  /*15b0*/  STG.E desc[UR8][R8.64+0x4], R7 ;  /* 0x0000040708007986 */ /* 0x0001e8000c101908 */
[----:B------:R-:W2:Y:S02]  /*15c0*/  LDG.E R4, desc[UR8][R12.64] ;  /* 0x000000080c047981 */ /* 0x000ea4000c1e1900 */
[----:B--2---:R-:W-:-:S13]  /*15d0*/  FSETP.GEU.AND P0, PT, R7, R4, PT ;  /* 0x000000040700720b */ /* 0x004fda0003f0e000 */
[----:B------:R-:W1:Y:S01]  /*15e0*/  @!P0 LDC R5, c[0x0][0x3ac] ;  /* 0x0000eb00ff058b82 */ /* 0x000e620000000800 */
[----:B------:R0:W-:Y:S01]  /*15f0*/  @!P0 STG.E desc[UR8][R12.64], R7 ;  /* 0x000000070c008986 */ /* 0x0001e2000c101908 */
[----:B-1----:R-:W-:-:S04]  /*1600*/  @!P0 IADD3.X R4, PT, PT, R6, R5, RZ, PT, !PT ;  /* 0x0000000506048210 */ /* 0x002fc80003ffe4ff */
[----:B------:R-:W-:-:S05]  /*1610*/  @!P0 I2FP.F32.S32 R5, R4 ;  /* 0x0000000400058245 */ /* 0x000fca0000201400 */
[----:B------:R0:W-:Y:S01]  /*1620*/  @!P0 STG.E desc[UR8][R10.64], R5 ;  /* 0x000000050a008986 */ /* 0x0001e2000c101908 */
[----:B------:R-:W-:-:S07]  /*1630*/  VIADD R6, R6, 0x2 ;  /* 0x0000000206067836 */ /* 0x000fce0000000000 */
.L_x_13:
[----:B------:R-:W-:Y:S05]  /*1640*/  BRA.U !UP1, `(.L_x_12) ;  /* 0x0000000109707547 */ /* 0x000fea000b800000 */
[----:B0-----:R-:W0:Y:S01]  /*1650*/  LDC.64 R4, c[0x0][0x388] ;  /* 0x0000e200ff047b82 */ /* 0x001e220000000a00 */
[-C--:B--2---:R-:W-:Y:S01]  /*1660*/  IADD3 R17, PT, PT, R3, R6.reuse, RZ ;  /* 0x0000000603117210 */ /* 0x084fe20007ffe0ff */
[----:B------:R-:W2:Y:S06]  /*1670*/  LDG.E R14, desc[UR8][R14.64] ;  /* 0x000000080e0e7981 */ /* 0x000eac000c1e1900 */
[----:B------:R-:W1:Y:S01]  /*1680*/  LDC.64 R8, c[0x0][0x380] ;  /* 0x0000e000ff087b82 */ /* 0x000e620000000a00 */
[----:B------:R-:W-:Y:S01]  /*1690*/  IADD3 R3, PT, PT, R2, R6, RZ ;  /* 0x0000000602037210 */ /* 0x000fe20007ffe0ff */
[----:B------:R-:W2:Y:S01]  /*16a0*/  LDCU.64 UR6, c[0x0][0x3b0] ;  /* 0x00007600ff0677ac */ /* 0x000ea20008000a00 */
[----:B0-----:R-:W-:-:S05]  /*16b0*/  IMAD.WIDE R16, R17, 0x4, R4 ;  /* 0x0000000411107825 */ /* 0x001fca00078e0204 */
[----:B------:R-:W3:Y:S04]  /*16c0*/  LDG.E R18, desc[UR8][R16.64+0x4] ;  /* 0x0000040810127981 */ /* 0x000ee8000c1e1900 */
[----:B------:R-:W4:Y:S01]  /*16d0*/  LDG.E R7, desc[UR8][R16.64+-0x4] ;  /* 0xfffffc0810077981 */ /* 0x000f22000c1e1900 */
[----:B-1----:R-:W-:-:S03]  /*16e0*/  IMAD.WIDE.U32 R8, R3, 0x4, R8 ;  /* 0x0000000403087825 */ /* 0x002fc600078e0008 */
[----:B------:R-:W5:Y:S04]  /*16f0*/  LDG.E R2, desc[UR8][R16.64] ;  /* 0x0000000810027981 */ /* 0x000f68000c1e1900 */
[----:B------:R-:W5:Y:S01]  /*1700*/  LDG.E R8, desc[UR8][R8.64] ;  /* 0x0000000808087981 */ /* 0x000f62000c1e1900 */
[----:B------:R-:W-:-:S04]  /*1710*/  IMAD.WIDE.U32 R4, R3, 0x4, R4 ;  /* 0x0000000403047825 */ /* 0x000fc800078e0004 */
[----:B--2---:R-:W-:Y:S01]  /*1720*/  FADD R19, R14, UR7 ;  /* 0x000000070e137e21 */ /* 0x004fe20008000000 */
[----:B---3--:R-:W-:Y:S01]  /*1730*/  FADD R18, R18, UR6 ;  /* 0x0000000612127e21 */ /* 0x008fe20008000000 */
[----:B----4-:R-:W-:-:S04]  /*1740*/  FADD R7, R7, UR6 ;  /* 0x0000000607077e21 */ /* 0x010fc80008000000 */
[----:B------:R-:W-:-:S04]  /*1750*/  FMNMX R18, R18, R19, PT ;  /* 0x0000001312127209 */ /* 0x000fc80003800000 */
[----:B-----5:R-:W-:-:S05]  /*1760*/  FMNMX3 R7, R2, R7, R18, PT ;  /* 0x0000000702077276 */ /* 0x020fca0003800012 */
[----:B------:R-:W-:-:S04]  /*1770*/  FADD R7, R8, R7 ;  /* 0x0000000708077221 */ /* 0x000fc80000000000 */
[----:B------:R-:W-:-:S05]  /*1780*/  FADD R7, -R14, R7 ;  /* 0x000000070e077221 */ /* 0x000fca0000000100 */
[----:B------:R1:W-:Y:S04]  /*1790*/  STG.E desc[UR8][R4.64], R7 ;  /* 0x0000000704007986 */ /* 0x0003e8000c101908 */
[----:B------:R-:W2:Y:S02]  /*17a0*/  LDG.E R2, desc[UR8][R12.64] ;  /* 0x000000080c027981 */ /* 0x000ea4000c1e1900 */
[----:B--2---:R-:W-:-:S13]  /*17b0*/  FSETP.GEU.AND P0, PT, R7, R2, PT ;  /* 0x000000020700720b */ /* 0x004fda0003f0e000 */
[----:B------:R-:W0:Y:S01]  /*17c0*/  @!P0 LDC R3, c[0x0][0x3ac] ;  /* 0x0000eb00ff038b82 */ /* 0x000e220000000800 */
[----:B------:R1:W-:Y:S01]  /*17d0*/  @!P0 STG.E desc[UR8][R12.64], R7 ;  /* 0x000000070c008986 */ /* 0x0003e2000c101908 */
[----:B0-----:R-:W-:-:S04]  /*17e0*/  @!P0 IADD3 R6, PT, PT, R6, R3, RZ ;  /* 0x0000000306068210 */ /* 0x001fc80007ffe0ff */
[----:B------:R-:W-:-:S05]  /*17f0*/  @!P0 I2FP.F32.S32 R3, R6 ;  /* 0x0000000600038245 */ /* 0x000fca0000201400 */
[----:B------:R1:W-:Y:S02]  /*1800*/  @!P0 STG.E desc[UR8][R10.64], R3 ;  /* 0x000000030a008986 */ /* 0x0003e4000c101908 */
.L_x_12:
[----:B------:R-:W3:Y:S01]  /*1810*/  LDCU UR4, c[0x0][0x3a4] ;  /* 0x00007480ff0477ac */ /* 0x000ee20008000800 */
[----:B------:R-:W-:-:S04]  /*1820*/  UIADD3 UR5, UPT, UPT, UR5, 0x1, URZ ;  /* 0x0000000105057890 */ /* 0x000fc8000fffe0ff */
[----:B---3--:R-:W-:-:S09]  /*1830*/  UISETP.NE.AND UP1, UPT, UR5, UR4, UPT ;  /* 0x000000040500728c */ /* 0x008fd2000bf25270 */
[----:B------:R-:W-:Y:S05]  /*1840*/  BRA.U UP1, `(.L_x_14) ;  /* 0xfffffff101447547 */ /* 0x000fea000b83ffff */
.L_x_3:
[----:B------:R-:W-:Y:S06]  /*1850*/  BAR.SYNC.DEFER_BLOCKING 0x0 ;  /* 0x0000000000007b1d */ /* 0x000fec0000010000 */
[----:B------:R-:W-:Y:S05]  /*1860*/  EXIT ;  /* 0x000000000000794d */ /* 0x000fea0003800000 */
.L_x_15:
        /* <DEDUP_REMOVED lines=9> */
.L_x_18:


//--------------------- .text._Z18cost_volume_kernelPfPKfS1_iiii --------------------------
	.section	.text._Z18cost_volume_kernelPfPKfS1_iiii,"ax",@progbits
	.align	128
        .global         _Z18cost_volume_kernelPfPKfS1_iiii
        .type           _Z18cost_volume_kernelPfPKfS1_iiii,@function
        .size           _Z18cost_volume_kernelPfPKfS1_iiii,(.L_x_19 - _Z18cost_volume_kernelPfPKfS1_iiii)
        .other          _Z18cost_volume_kernelPfPKfS1_iiii,@"STO_CUDA_ENTRY STV_DEFAULT"
_Z18cost_volume_kernelPfPKfS1_iiii:
.text._Z18cost_volume_kernelPfPKfS1_iiii:
[----:B------:R-:W-:Y:S01]  /*0000*/  LDC R1, c[0x0][0x37c] ;  /* 0x0000df00ff017b82 */ /* 0x000fe20000000800 */
[----:B------:R-:W0:Y:S07]  /*0010*/  S2R R3, SR_TID.Z ;  /* 0x0000000000037919 */ /* 0x000e2e0000002300 */
[----:B------:R-:W0:Y:S01]  /*0020*/  S2UR UR4, SR_CTAID.Z ;  /* 0x00000000000479c3 */ /* 0x000e220000002700 */
[----:B------:R-:W1:Y:S01]  /*0030*/  LDCU.64 UR8, c[0x0][0x3a0] ;  /* 0x00007400ff0877ac */ /* 0x000e620008000a00 */
[----:B------:R-:W2:Y:S06]  /*0040*/  S2R R9, SR_CTAID.Y ;  /* 0x0000000000097919 */ /* 0x000eac0000002600 */
[----:B------:R-:W0:Y:S08]  /*0050*/  LDC R0, c[0x0][0x368] ;  /* 0x0000da00ff007b82 */ /* 0x000e300000000800 */
[----:B------:R-:W3:Y:S08]  /*0060*/  S2UR UR6, SR_CTAID.X ;  /* 0x00000000000679c3 */ /* 0x000ef00000002500 */
[----:B------:R-:W3:Y:S01]  /*0070*/  LDC R8, c[0x0][0x39c] ;  /* 0x0000e700ff087b82 */ /* 0x000ee20000000800 */
[----:B0-----:R-:W-:Y:S01]  /*0080*/  IMAD R0, R0, UR4, R3 ;  /* 0x0000000400007c24 */ /* 0x001fe2000f8e0203 */
[----:B------:R-:W0:Y:S04]  /*0090*/  LDCU.64 UR4, c[0x0][0x358] ;  /* 0x00006b00ff0477ac */ /* 0x000e280008000a00 */
[----:B-1----:R-:W-:-:S04]  /*00a0*/  IADD3 R6, PT, PT, R0, UR9, RZ ;  /* 0x0000000900067c10 */ /* 0x002fc8000fffe0ff */
[----:B--2---:R-:W-:Y:S01]  /*00b0*/  ISETP.GE.AND P0, PT, R9, R6, PT ;  /* 0x000000060900720c */ /* 0x004fe20003f06270 */
[----:B---3--:R-:W-:-:S05]  /*00c0*/  IMAD R9, R8, UR6, R9 ;  /* 0x0000000608097c24 */ /* 0x008fca000f8e0209 */
[----:B------:R-:W-:-:S07]  /*00d0*/  IADD3 R7, PT, PT, R9, -R6, RZ ;  /* 0x8000000609077210 */ /* 0x000fce0007ffe0ff */
[----:B------:R-:W1:Y:S08]  /*00e0*/  @P0 LDC.64 R2, c[0x0][0x388] ;  /* 0x0000e200ff020b82 */ /* 0x000e700000000a00 */
[----:B------:R-:W2:Y:S01]  /*00f0*/  @P0 LDC.64 R4, c[0x0][0x390] ;  /* 0x0000e400ff040b82 */ /* 0x000ea20000000a00 */
[----:B-1----:R-:W-:-:S06]  /*0100*/  @P0 IMAD.WIDE R2, R9, 0x4, R2 ;  /* 0x0000000409020825 */ /* 0x002fcc00078e0202 */
[----:B0-----:R-:W3:Y:S01]  /*0110*/  @P0 LDG.E R2, desc[UR4][R2.64] ;  /* 0x0000000402020981 */ /* 0x001ee2000c1e1900 */
[----:B--2---:R-:W-:Y:S02]  /*0120*/  @P0 IMAD.WIDE R4, R7, 0x4, R4 ;  /* 0x0000000407040825 */ /* 0x004fe400078e0204 */
[----:B------:R-:W0:Y:S04]  /*0130*/  LDC.64 R6, c[0x0][0x380] ;  /* 0x0000e000ff067b82 */ /* 0x000e280000000a00 */
[----:B------:R-:W3:Y:S01]  /*0140*/  @P0 LDG.E R5, desc[UR4][R4.64] ;  /* 0x0000000404050981 */ /* 0x000ee2000c1e1900 */
[----:B------:R-:W-:Y:S02]  /*0150*/  HFMA2 R11, -RZ, RZ, 3.388671875, -19.203125 ;  /* 0x42c7cccdff0b7431 */ /* 0x000fe400000001ff */
[----:B------:R-:W-:-:S04]  /*0160*/  IMAD R9, R9, UR8, R0 ;  /* 0x0000000809097c24 */ /* 0x000fc8000f8e0200 */
[----:B0-----:R-:W-:-:S04]  /*0170*/  IMAD.WIDE R6, R9, 0x4, R6 ;  /* 0x0000000409067825 */ /* 0x001fc800078e0206 */
[----:B---3--:R-:W-:-:S04]  /*0180*/  @P0 FADD R0, R2, -R5 ;  /* 0x8000000502000221 */ /* 0x008fc80000000000 */
[----:B------:R-:W-:-:S05]  /*0190*/  @P0 FADD R11, |R0|, -RZ ;  /* 0x800000ff000b0221 */ /* 0x000fca0000000200 */
[----:B------:R-:W-:Y:S01]  /*01a0*/  STG.E desc[UR4][R6.64], R11 ;  /* 0x0000000b06007986 */ /* 0x000fe2000c101904 */
[----:B------:R-:W-:Y:S06]  /*01b0*/  BAR.SYNC.DEFER_BLOCKING 0x0 ;  /* 0x0000000000007b1d */ /* 0x000fec0000010000 */
[----:B------:R-:W-:Y:S05]  /*01c0*/  EXIT ;  /* 0x000000000000794d */ /* 0x000fea0003800000 */
.L_x_16:
        /* <DEDUP_REMOVED lines=11> */
.L_x_19:


//--------------------- .nv.shared.reserved.0     --------------------------
	.section	.nv.shared.reserved.0,"aw",@nobits
	.weak		__nv_reservedSMEM_offset_0_alias
	.size		__nv_reservedSMEM_offset_0_alias, 0, 64
	.other		__nv_reservedSMEM_offset_0_alias,@"STO_CUDA_RESERVED_SHARED STV_DEFAULT"
__nv_reservedSMEM_offset_0_alias:
	.zero		0
	.zero		64


//--------------------- .nv.constant0._Z28disparity_calculation_kernelPfS_S_S_iiii --------------------------
	.section	.nv.constant0._Z28disparity_calculation_kernelPfS_S_S_iiii,"a",@progbits
	.sectionflags	@""
	.align	4
.nv.constant0._Z28disparity_calculation_kernelPfS_S_S_iiii:
	.zero		944


//--------------------- .nv.constant0._Z20cost_aggr_L2R_kernelPKfPfS1_S1_iiiiffi --------------------------
	.section	.nv.constant0._Z20cost_aggr_L2R_kernelPKfPfS1_S1_iiiiffi,"a",@progbits
	.sectionflags	@""
	.align	4
.nv.constant0._Z20cost_aggr_L2R_kernelPKfPfS1_S1_iiiiffi:
	.zero		956


//--------------------- .nv.constant0._Z18cost_volume_kernelPfPKfS1_iiii --------------------------
	.section	.nv.constant0._Z18cost_volume_kernelPfPKfS1_iiii,"a",@progbits
	.sectionflags	@""
	.align	4
.nv.constant0._Z18cost_volume_kernelPfPKfS1_iiii:
	.zero		936


//--------------------- SYMBOLS --------------------------

	.type		.nv.reservedSmem.offset0,@object
	.size		.nv.reservedSmem.offset0,0x4
